//
// Generated by NVIDIA NVVM Compiler
//
// Compiler Build ID: CL-36424714
// Cuda compilation tools, release 13.0, V13.0.88
// Based on NVVM 20.0.0
//

.version 9.0
.target sm_100
.address_size 64

	// .globl	_Z12print_matrixP6__halfii
.extern .func  (.param .b32 func_retval0) vprintf
(
	.param .b64 vprintf_param_0,
	.param .b64 vprintf_param_1
)
;
.global .align 1 .b8 $str[4] = {37, 42, 105};
.global .align 1 .b8 $str$1[2] = {10};
.global .align 1 .b8 $str$2[166] = {42, 42, 42, 42, 42, 42, 42, 42, 42, 42, 42, 42, 42, 42, 42, 42, 42, 42, 42, 42, 42, 42, 42, 42, 42, 42, 42, 42, 10, 9, 98, 108, 111, 99, 107, 68, 105, 109, 46, 120, 32, 61, 32, 37, 105, 10, 9, 98, 108, 111, 99, 107, 68, 105, 109, 46, 121, 32, 61, 32, 37, 105, 10, 9, 103, 114, 105, 100, 68, 105, 109, 46, 120, 32, 61, 32, 37, 105, 10, 9, 103, 114, 105, 100, 68, 105, 109, 46, 121, 32, 61, 32, 37, 105, 10, 9, 98, 108, 111, 99, 107, 73, 100, 120, 46, 120, 32, 61, 32, 37, 105, 10, 9, 98, 108, 111, 99, 107, 73, 100, 120, 46, 121, 32, 61, 32, 37, 105, 10, 9, 116, 104, 114, 101, 97, 100, 73, 100, 120, 46, 120, 32, 61, 32, 37, 105, 10, 9, 116, 104, 114, 101, 97, 100, 73, 100, 120, 46, 121, 32, 61, 32, 37, 105, 10};

.visible .entry _Z12print_matrixP6__halfii(
	.param .u64 .ptr .align 1 _Z12print_matrixP6__halfii_param_0,
	.param .u32 _Z12print_matrixP6__halfii_param_1,
	.param .u32 _Z12print_matrixP6__halfii_param_2
)
{
	.local .align 8 .b8 	__local_depot0[8];
	.reg .b64 	%SP;
	.reg .b64 	%SPL;
	.reg .pred 	%p<21>;
	.reg .b16 	%rs<32>;
	.reg .b32 	%r<163>;
	.reg .b64 	%rd<57>;

	mov.u64 	%SPL, __local_depot0;
	cvta.local.u64 	%SP, %SPL;
	ld.param.u64 	%rd7, [_Z12print_matrixP6__halfii_param_0];
	ld.param.u32 	%r22, [_Z12print_matrixP6__halfii_param_1];
	ld.param.u32 	%r23, [_Z12print_matrixP6__halfii_param_2];
	cvta.to.global.u64 	%rd1, %rd7;
	mov.u32 	%r24, %ctaid.x;
	mov.u32 	%r25, %ntid.x;
	mul.lo.s32 	%r26, %r24, %r25;
	mov.u32 	%r27, %tid.x;
	mov.u32 	%r28, %ctaid.y;
	mov.u32 	%r29, %ntid.y;
	mul.lo.s32 	%r30, %r28, %r29;
	mov.u32 	%r31, %tid.y;
	neg.s32 	%r32, %r27;
	setp.ne.s32 	%p1, %r26, %r32;
	or.b32  	%r33, %r30, %r31;
	setp.ne.s32 	%p2, %r33, 0;
	or.pred  	%p3, %p1, %p2;
	setp.lt.s32 	%p4, %r22, 1;
	or.pred  	%p5, %p3, %p4;
	@%p5 bra 	$L__BB0_23;
	setp.lt.s32 	%p6, %r23, 1;
	@%p6 bra 	$L__BB0_17;
	and.b32  	%r1, %r23, 15;
	and.b32  	%r2, %r23, 7;
	and.b32  	%r3, %r23, 3;
	mov.b32 	%r156, 0;
	mov.u64 	%rd54, $str$1;
	add.u64 	%rd18, %SP, 0;
	mov.u64 	%rd41, $str;
$L__BB0_3:
	setp.lt.u32 	%p11, %r23, 16;
	mul.lo.s32 	%r5, %r156, %r23;
	mov.b32 	%r158, 0;
	@%p11 bra 	$L__BB0_6;
	and.b32  	%r158, %r23, 2147483632;
	neg.s32 	%r157, %r158;
	mul.wide.u32 	%rd12, %r5, 2;
	add.s64 	%rd13, %rd1, %rd12;
	add.s64 	%rd56, %rd13, 16;
$L__BB0_5:
	.pragma "nounroll";
	ld.global.u16 	%rs1, [%rd56+-16];
	// begin inline asm
	cvt.rmi.s32.f16 %r50, %rs1;
	// end inline asm
	cvta.to.local.u64 	%rd15, %rd18;
	mov.b32 	%r66, 3;
	st.local.v2.u32 	[%rd15], {%r66, %r50};
	cvta.global.u64 	%rd17, %rd41;
	{ // callseq 5, 0
	.param .b64 param0;
	st.param.b64 	[param0], %rd17;
	.param .b64 param1;
	st.param.b64 	[param1], %rd18;
	.param .b32 retval0;
	call.uni (retval0), 
	vprintf, 
	(
	param0, 
	param1
	);
	ld.param.b32 	%r67, [retval0];
	} // callseq 5
	ld.global.u16 	%rs2, [%rd56+-14];
	// begin inline asm
	cvt.rmi.s32.f16 %r51, %rs2;
	// end inline asm
	st.local.v2.u32 	[%rd15], {%r66, %r51};
	{ // callseq 6, 0
	.param .b64 param0;
	st.param.b64 	[param0], %rd17;
	.param .b64 param1;
	st.param.b64 	[param1], %rd18;
	.param .b32 retval0;
	call.uni (retval0), 
	vprintf, 
	(
	param0, 
	param1
	);
	ld.param.b32 	%r69, [retval0];
	} // callseq 6
	ld.global.u16 	%rs3, [%rd56+-12];
	// begin inline asm
	cvt.rmi.s32.f16 %r52, %rs3;
	// end inline asm
	st.local.v2.u32 	[%rd15], {%r66, %r52};
	{ // callseq 7, 0
	.param .b64 param0;
	st.param.b64 	[param0], %rd17;
	.param .b64 param1;
	st.param.b64 	[param1], %rd18;
	.param .b32 retval0;
	call.uni (retval0), 
	vprintf, 
	(
	param0, 
	param1
	);
	ld.param.b32 	%r71, [retval0];
	} // callseq 7
	ld.global.u16 	%rs4, [%rd56+-10];
	// begin inline asm
	cvt.rmi.s32.f16 %r53, %rs4;
	// end inline asm
	st.local.v2.u32 	[%rd15], {%r66, %r53};
	{ // callseq 8, 0
	.param .b64 param0;
	st.param.b64 	[param0], %rd17;
	.param .b64 param1;
	st.param.b64 	[param1], %rd18;
	.param .b32 retval0;
	call.uni (retval0), 
	vprintf, 
	(
	param0, 
	param1
	);
	ld.param.b32 	%r73, [retval0];
	} // callseq 8
	ld.global.u16 	%rs5, [%rd56+-8];
	// begin inline asm
	cvt.rmi.s32.f16 %r54, %rs5;
	// end inline asm
	st.local.v2.u32 	[%rd15], {%r66, %r54};
	{ // callseq 9, 0
	.param .b64 param0;
	st.param.b64 	[param0], %rd17;
	.param .b64 param1;
	st.param.b64 	[param1], %rd18;
	.param .b32 retval0;
	call.uni (retval0), 
	vprintf, 
	(
	param0, 
	param1
	);
	ld.param.b32 	%r75, [retval0];
	} // callseq 9
	ld.global.u16 	%rs6, [%rd56+-6];
	// begin inline asm
	cvt.rmi.s32.f16 %r55, %rs6;
	// end inline asm
	st.local.v2.u32 	[%rd15], {%r66, %r55};
	{ // callseq 10, 0
	.param .b64 param0;
	st.param.b64 	[param0], %rd17;
	.param .b64 param1;
	st.param.b64 	[param1], %rd18;
	.param .b32 retval0;
	call.uni (retval0), 
	vprintf, 
	(
	param0, 
	param1
	);
	ld.param.b32 	%r77, [retval0];
	} // callseq 10
	ld.global.u16 	%rs7, [%rd56+-4];
	// begin inline asm
	cvt.rmi.s32.f16 %r56, %rs7;
	// end inline asm
	st.local.v2.u32 	[%rd15], {%r66, %r56};
	{ // callseq 11, 0
	.param .b64 param0;
	st.param.b64 	[param0], %rd17;
	.param .b64 param1;
	st.param.b64 	[param1], %rd18;
	.param .b32 retval0;
	call.uni (retval0), 
	vprintf, 
	(
	param0, 
	param1
	);
	ld.param.b32 	%r79, [retval0];
	} // callseq 11
	ld.global.u16 	%rs8, [%rd56+-2];
	// begin inline asm
	cvt.rmi.s32.f16 %r57, %rs8;
	// end inline asm
	st.local.v2.u32 	[%rd15], {%r66, %r57};
	{ // callseq 12, 0
	.param .b64 param0;
	st.param.b64 	[param0], %rd17;
	.param .b64 param1;
	st.param.b64 	[param1], %rd18;
	.param .b32 retval0;
	call.uni (retval0), 
	vprintf, 
	(
	param0, 
	param1
	);
	ld.param.b32 	%r81, [retval0];
	} // callseq 12
	ld.global.u16 	%rs9, [%rd56];
	// begin inline asm
	cvt.rmi.s32.f16 %r58, %rs9;
	// end inline asm
	st.local.v2.u32 	[%rd15], {%r66, %r58};
	{ // callseq 13, 0
	.param .b64 param0;
	st.param.b64 	[param0], %rd17;
	.param .b64 param1;
	st.param.b64 	[param1], %rd18;
	.param .b32 retval0;
	call.uni (retval0), 
	vprintf, 
	(
	param0, 
	param1
	);
	ld.param.b32 	%r83, [retval0];
	} // callseq 13
	ld.global.u16 	%rs10, [%rd56+2];
	// begin inline asm
	cvt.rmi.s32.f16 %r59, %rs10;
	// end inline asm
	st.local.v2.u32 	[%rd15], {%r66, %r59};
	{ // callseq 14, 0
	.param .b64 param0;
	st.param.b64 	[param0], %rd17;
	.param .b64 param1;
	st.param.b64 	[param1], %rd18;
	.param .b32 retval0;
	call.uni (retval0), 
	vprintf, 
	(
	param0, 
	param1
	);
	ld.param.b32 	%r85, [retval0];
	} // callseq 14
	ld.global.u16 	%rs11, [%rd56+4];
	// begin inline asm
	cvt.rmi.s32.f16 %r60, %rs11;
	// end inline asm
	st.local.v2.u32 	[%rd15], {%r66, %r60};
	{ // callseq 15, 0
	.param .b64 param0;
	st.param.b64 	[param0], %rd17;
	.param .b64 param1;
	st.param.b64 	[param1], %rd18;
	.param .b32 retval0;
	call.uni (retval0), 
	vprintf, 
	(
	param0, 
	param1
	);
	ld.param.b32 	%r87, [retval0];
	} // callseq 15
	ld.global.u16 	%rs12, [%rd56+6];
	// begin inline asm
	cvt.rmi.s32.f16 %r61, %rs12;
	// end inline asm
	st.local.v2.u32 	[%rd15], {%r66, %r61};
	{ // callseq 16, 0
	.param .b64 param0;
	st.param.b64 	[param0], %rd17;
	.param .b64 param1;
	st.param.b64 	[param1], %rd18;
	.param .b32 retval0;
	call.uni (retval0), 
	vprintf, 
	(
	param0, 
	param1
	);
	ld.param.b32 	%r89, [retval0];
	} // callseq 16
	ld.global.u16 	%rs13, [%rd56+8];
	// begin inline asm
	cvt.rmi.s32.f16 %r62, %rs13;
	// end inline asm
	st.local.v2.u32 	[%rd15], {%r66, %r62};
	{ // callseq 17, 0
	.param .b64 param0;
	st.param.b64 	[param0], %rd17;
	.param .b64 param1;
	st.param.b64 	[param1], %rd18;
	.param .b32 retval0;
	call.uni (retval0), 
	vprintf, 
	(
	param0, 
	param1
	);
	ld.param.b32 	%r91, [retval0];
	} // callseq 17
	ld.global.u16 	%rs14, [%rd56+10];
	// begin inline asm
	cvt.rmi.s32.f16 %r63, %rs14;
	// end inline asm
	st.local.v2.u32 	[%rd15], {%r66, %r63};
	{ // callseq 18, 0
	.param .b64 param0;
	st.param.b64 	[param0], %rd17;
	.param .b64 param1;
	st.param.b64 	[param1], %rd18;
	.param .b32 retval0;
	call.uni (retval0), 
	vprintf, 
	(
	param0, 
	param1
	);
	ld.param.b32 	%r93, [retval0];
	} // callseq 18
	ld.global.u16 	%rs15, [%rd56+12];
	// begin inline asm
	cvt.rmi.s32.f16 %r64, %rs15;
	// end inline asm
	st.local.v2.u32 	[%rd15], {%r66, %r64};
	{ // callseq 19, 0
	.param .b64 param0;
	st.param.b64 	[param0], %rd17;
	.param .b64 param1;
	st.param.b64 	[param1], %rd18;
	.param .b32 retval0;
	call.uni (retval0), 
	vprintf, 
	(
	param0, 
	param1
	);
	ld.param.b32 	%r95, [retval0];
	} // callseq 19
	ld.global.u16 	%rs16, [%rd56+14];
	// begin inline asm
	cvt.rmi.s32.f16 %r65, %rs16;
	// end inline asm
	st.local.v2.u32 	[%rd15], {%r66, %r65};
	{ // callseq 20, 0
	.param .b64 param0;
	st.param.b64 	[param0], %rd17;
	.param .b64 param1;
	st.param.b64 	[param1], %rd18;
	.param .b32 retval0;
	call.uni (retval0), 
	vprintf, 
	(
	param0, 
	param1
	);
	ld.param.b32 	%r97, [retval0];
	} // callseq 20
	add.s32 	%r157, %r157, 16;
	add.s64 	%rd56, %rd56, 32;
	setp.eq.s32 	%p12, %r157, 0;
	@%p12 bra 	$L__BB0_6;
	bra.uni 	$L__BB0_5;
$L__BB0_6:
	setp.eq.s32 	%p13, %r1, 0;
	@%p13 bra 	$L__BB0_16;
	cvta.to.local.u64 	%rd5, %rd18;
	add.s32 	%r99, %r1, -1;
	setp.lt.u32 	%p14, %r99, 7;
	@%p14 bra 	$L__BB0_9;
	add.s32 	%r108, %r158, %r5;
	mul.wide.u32 	%rd19, %r108, 2;
	add.s64 	%rd20, %rd1, %rd19;
	ld.global.u16 	%rs17, [%rd20];
	// begin inline asm
	cvt.rmi.s32.f16 %r100, %rs17;
	// end inline asm
	mov.b32 	%r109, 3;
	st.local.v2.u32 	[%rd5], {%r109, %r100};
	cvta.global.u64 	%rd22, %rd41;
	{ // callseq 21, 0
	.param .b64 param0;
	st.param.b64 	[param0], %rd22;
	.param .b64 param1;
	st.param.b64 	[param1], %rd18;
	.param .b32 retval0;
	call.uni (retval0), 
	vprintf, 
	(
	param0, 
	param1
	);
	ld.param.b32 	%r110, [retval0];
	} // callseq 21
	cvt.u64.u32 	%rd24, %r5;
	cvt.u64.u32 	%rd25, %r158;
	add.s64 	%rd26, %rd25, %rd24;
	shl.b64 	%rd27, %rd26, 1;
	add.s64 	%rd28, %rd1, %rd27;
	ld.global.u16 	%rs18, [%rd28+2];
	// begin inline asm
	cvt.rmi.s32.f16 %r101, %rs18;
	// end inline asm
	st.local.v2.u32 	[%rd5], {%r109, %r101};
	{ // callseq 22, 0
	.param .b64 param0;
	st.param.b64 	[param0], %rd22;
	.param .b64 param1;
	st.param.b64 	[param1], %rd18;
	.param .b32 retval0;
	call.uni (retval0), 
	vprintf, 
	(
	param0, 
	param1
	);
	ld.param.b32 	%r112, [retval0];
	} // callseq 22
	ld.global.u16 	%rs19, [%rd28+4];
	// begin inline asm
	cvt.rmi.s32.f16 %r102, %rs19;
	// end inline asm
	st.local.v2.u32 	[%rd5], {%r109, %r102};
	{ // callseq 23, 0
	.param .b64 param0;
	st.param.b64 	[param0], %rd22;
	.param .b64 param1;
	st.param.b64 	[param1], %rd18;
	.param .b32 retval0;
	call.uni (retval0), 
	vprintf, 
	(
	param0, 
	param1
	);
	ld.param.b32 	%r114, [retval0];
	} // callseq 23
	ld.global.u16 	%rs20, [%rd28+6];
	// begin inline asm
	cvt.rmi.s32.f16 %r103, %rs20;
	// end inline asm
	st.local.v2.u32 	[%rd5], {%r109, %r103};
	{ // callseq 24, 0
	.param .b64 param0;
	st.param.b64 	[param0], %rd22;
	.param .b64 param1;
	st.param.b64 	[param1], %rd18;
	.param .b32 retval0;
	call.uni (retval0), 
	vprintf, 
	(
	param0, 
	param1
	);
	ld.param.b32 	%r116, [retval0];
	} // callseq 24
	ld.global.u16 	%rs21, [%rd28+8];
	// begin inline asm
	cvt.rmi.s32.f16 %r104, %rs21;
	// end inline asm
	st.local.v2.u32 	[%rd5], {%r109, %r104};
	{ // callseq 25, 0
	.param .b64 param0;
	st.param.b64 	[param0], %rd22;
	.param .b64 param1;
	st.param.b64 	[param1], %rd18;
	.param .b32 retval0;
	call.uni (retval0), 
	vprintf, 
	(
	param0, 
	param1
	);
	ld.param.b32 	%r118, [retval0];
	} // callseq 25
	ld.global.u16 	%rs22, [%rd28+10];
	// begin inline asm
	cvt.rmi.s32.f16 %r105, %rs22;
	// end inline asm
	st.local.v2.u32 	[%rd5], {%r109, %r105};
	{ // callseq 26, 0
	.param .b64 param0;
	st.param.b64 	[param0], %rd22;
	.param .b64 param1;
	st.param.b64 	[param1], %rd18;
	.param .b32 retval0;
	call.uni (retval0), 
	vprintf, 
	(
	param0, 
	param1
	);
	ld.param.b32 	%r120, [retval0];
	} // callseq 26
	ld.global.u16 	%rs23, [%rd28+12];
	// begin inline asm
	cvt.rmi.s32.f16 %r106, %rs23;
	// end inline asm
	st.local.v2.u32 	[%rd5], {%r109, %r106};
	{ // callseq 27, 0
	.param .b64 param0;
	st.param.b64 	[param0], %rd22;
	.param .b64 param1;
	st.param.b64 	[param1], %rd18;
	.param .b32 retval0;
	call.uni (retval0), 
	vprintf, 
	(
	param0, 
	param1
	);
	ld.param.b32 	%r122, [retval0];
	} // callseq 27
	ld.global.u16 	%rs24, [%rd28+14];
	// begin inline asm
	cvt.rmi.s32.f16 %r107, %rs24;
	// end inline asm
	st.local.v2.u32 	[%rd5], {%r109, %r107};
	{ // callseq 28, 0
	.param .b64 param0;
	st.param.b64 	[param0], %rd22;
	.param .b64 param1;
	st.param.b64 	[param1], %rd18;
	.param .b32 retval0;
	call.uni (retval0), 
	vprintf, 
	(
	param0, 
	param1
	);
	ld.param.b32 	%r124, [retval0];
	} // callseq 28
	add.s32 	%r158, %r158, 8;
$L__BB0_9:
	setp.eq.s32 	%p15, %r2, 0;
	@%p15 bra 	$L__BB0_16;
	add.s32 	%r126, %r2, -1;
	setp.lt.u32 	%p16, %r126, 3;
	@%p16 bra 	$L__BB0_12;
	add.s32 	%r131, %r158, %r5;
	mul.wide.u32 	%rd29, %r131, 2;
	add.s64 	%rd30, %rd1, %rd29;
	ld.global.u16 	%rs25, [%rd30];
	// begin inline asm
	cvt.rmi.s32.f16 %r127, %rs25;
	// end inline asm
	mov.b32 	%r132, 3;
	st.local.v2.u32 	[%rd5], {%r132, %r127};
	cvta.global.u64 	%rd32, %rd41;
	{ // callseq 29, 0
	.param .b64 param0;
	st.param.b64 	[param0], %rd32;
	.param .b64 param1;
	st.param.b64 	[param1], %rd18;
	.param .b32 retval0;
	call.uni (retval0), 
	vprintf, 
	(
	param0, 
	param1
	);
	ld.param.b32 	%r133, [retval0];
	} // callseq 29
	cvt.u64.u32 	%rd34, %r5;
	cvt.u64.u32 	%rd35, %r158;
	add.s64 	%rd36, %rd35, %rd34;
	shl.b64 	%rd37, %rd36, 1;
	add.s64 	%rd38, %rd1, %rd37;
	ld.global.u16 	%rs26, [%rd38+2];
	// begin inline asm
	cvt.rmi.s32.f16 %r128, %rs26;
	// end inline asm
	st.local.v2.u32 	[%rd5], {%r132, %r128};
	{ // callseq 30, 0
	.param .b64 param0;
	st.param.b64 	[param0], %rd32;
	.param .b64 param1;
	st.param.b64 	[param1], %rd18;
	.param .b32 retval0;
	call.uni (retval0), 
	vprintf, 
	(
	param0, 
	param1
	);
	ld.param.b32 	%r135, [retval0];
	} // callseq 30
	ld.global.u16 	%rs27, [%rd38+4];
	// begin inline asm
	cvt.rmi.s32.f16 %r129, %rs27;
	// end inline asm
	st.local.v2.u32 	[%rd5], {%r132, %r129};
	{ // callseq 31, 0
	.param .b64 param0;
	st.param.b64 	[param0], %rd32;
	.param .b64 param1;
	st.param.b64 	[param1], %rd18;
	.param .b32 retval0;
	call.uni (retval0), 
	vprintf, 
	(
	param0, 
	param1
	);
	ld.param.b32 	%r137, [retval0];
	} // callseq 31
	ld.global.u16 	%rs28, [%rd38+6];
	// begin inline asm
	cvt.rmi.s32.f16 %r130, %rs28;
	// end inline asm
	st.local.v2.u32 	[%rd5], {%r132, %r130};
	{ // callseq 32, 0
	.param .b64 param0;
	st.param.b64 	[param0], %rd32;
	.param .b64 param1;
	st.param.b64 	[param1], %rd18;
	.param .b32 retval0;
	call.uni (retval0), 
	vprintf, 
	(
	param0, 
	param1
	);
	ld.param.b32 	%r139, [retval0];
	} // callseq 32
	add.s32 	%r158, %r158, 4;
$L__BB0_12:
	setp.eq.s32 	%p17, %r3, 0;
	@%p17 bra 	$L__BB0_16;
	setp.eq.s32 	%p18, %r3, 1;
	add.s32 	%r142, %r158, %r5;
	mul.wide.u32 	%rd39, %r142, 2;
	add.s64 	%rd40, %rd1, %rd39;
	ld.global.u16 	%rs29, [%rd40];
	// begin inline asm
	cvt.rmi.s32.f16 %r141, %rs29;
	// end inline asm
	mov.b32 	%r143, 3;
	st.local.v2.u32 	[%rd5], {%r143, %r141};
	cvta.global.u64 	%rd42, %rd41;
	{ // callseq 33, 0
	.param .b64 param0;
	st.param.b64 	[param0], %rd42;
	.param .b64 param1;
	st.param.b64 	[param1], %rd18;
	.param .b32 retval0;
	call.uni (retval0), 
	vprintf, 
	(
	param0, 
	param1
	);
	ld.param.b32 	%r144, [retval0];
	} // callseq 33
	@%p18 bra 	$L__BB0_16;
	setp.eq.s32 	%p19, %r3, 2;
	cvt.u64.u32 	%rd44, %r5;
	cvt.u64.u32 	%rd45, %r158;
	add.s64 	%rd46, %rd45, %rd44;
	shl.b64 	%rd47, %rd46, 1;
	add.s64 	%rd6, %rd1, %rd47;
	ld.global.u16 	%rs30, [%rd6+2];
	// begin inline asm
	cvt.rmi.s32.f16 %r146, %rs30;
	// end inline asm
	mov.b32 	%r147, 3;
	st.local.v2.u32 	[%rd5], {%r147, %r146};
	cvta.global.u64 	%rd49, %rd41;
	{ // callseq 34, 0
	.param .b64 param0;
	st.param.b64 	[param0], %rd49;
	.param .b64 param1;
	st.param.b64 	[param1], %rd18;
	.param .b32 retval0;
	call.uni (retval0), 
	vprintf, 
	(
	param0, 
	param1
	);
	ld.param.b32 	%r148, [retval0];
	} // callseq 34
	@%p19 bra 	$L__BB0_16;
	ld.global.u16 	%rs31, [%rd6+4];
	// begin inline asm
	cvt.rmi.s32.f16 %r150, %rs31;
	// end inline asm
	mov.b32 	%r151, 3;
	st.local.v2.u32 	[%rd5], {%r151, %r150};
	cvta.global.u64 	%rd52, %rd41;
	{ // callseq 35, 0
	.param .b64 param0;
	st.param.b64 	[param0], %rd52;
	.param .b64 param1;
	st.param.b64 	[param1], %rd18;
	.param .b32 retval0;
	call.uni (retval0), 
	vprintf, 
	(
	param0, 
	param1
	);
	ld.param.b32 	%r152, [retval0];
	} // callseq 35
$L__BB0_16:
	cvta.global.u64 	%rd55, %rd54;
	{ // callseq 36, 0
	.param .b64 param0;
	st.param.b64 	[param0], %rd55;
	.param .b64 param1;
	st.param.b64 	[param1], 0;
	.param .b32 retval0;
	call.uni (retval0), 
	vprintf, 
	(
	param0, 
	param1
	);
	ld.param.b32 	%r154, [retval0];
	} // callseq 36
	add.s32 	%r156, %r156, 1;
	setp.eq.s32 	%p20, %r156, %r22;
	@%p20 bra 	$L__BB0_23;
	bra.uni 	$L__BB0_3;
$L__BB0_17:
	and.b32  	%r16, %r22, 3;
	setp.lt.u32 	%p7, %r22, 4;
	@%p7 bra 	$L__BB0_20;
	and.b32  	%r17, %r22, 2147483644;
	mov.b32 	%r161, 0;
	mov.u64 	%rd8, $str$1;
$L__BB0_19:
	cvta.global.u64 	%rd9, %rd8;
	{ // callseq 0, 0
	.param .b64 param0;
	st.param.b64 	[param0], %rd9;
	.param .b64 param1;
	st.param.b64 	[param1], 0;
	.param .b32 retval0;
	call.uni (retval0), 
	vprintf, 
	(
	param0, 
	param1
	);
	ld.param.b32 	%r36, [retval0];
	} // callseq 0
	{ // callseq 1, 0
	.param .b64 param0;
	st.param.b64 	[param0], %rd9;
	.param .b64 param1;
	st.param.b64 	[param1], 0;
	.param .b32 retval0;
	call.uni (retval0), 
	vprintf, 
	(
	param0, 
	param1
	);
	ld.param.b32 	%r38, [retval0];
	} // callseq 1
	{ // callseq 2, 0
	.param .b64 param0;
	st.param.b64 	[param0], %rd9;
	.param .b64 param1;
	st.param.b64 	[param1], 0;
	.param .b32 retval0;
	call.uni (retval0), 
	vprintf, 
	(
	param0, 
	param1
	);
	ld.param.b32 	%r40, [retval0];
	} // callseq 2
	{ // callseq 3, 0
	.param .b64 param0;
	st.param.b64 	[param0], %rd9;
	.param .b64 param1;
	st.param.b64 	[param1], 0;
	.param .b32 retval0;
	call.uni (retval0), 
	vprintf, 
	(
	param0, 
	param1
	);
	ld.param.b32 	%r42, [retval0];
	} // callseq 3
	add.s32 	%r161, %r161, 4;
	setp.ne.s32 	%p8, %r161, %r17;
	@%p8 bra 	$L__BB0_19;
$L__BB0_20:
	setp.eq.s32 	%p9, %r16, 0;
	@%p9 bra 	$L__BB0_23;
	mov.b32 	%r162, 0;
	mov.u64 	%rd10, $str$1;
$L__BB0_22:
	.pragma "nounroll";
	cvta.global.u64 	%rd11, %rd10;
	{ // callseq 4, 0
	.param .b64 param0;
	st.param.b64 	[param0], %rd11;
	.param .b64 param1;
	st.param.b64 	[param1], 0;
	.param .b32 retval0;
	call.uni (retval0), 
	vprintf, 
	(
	param0, 
	param1
	);
	ld.param.b32 	%r45, [retval0];
	} // callseq 4
	add.s32 	%r162, %r162, 1;
	setp.ne.s32 	%p10, %r162, %r16;
	@%p10 bra 	$L__BB0_22;
$L__BB0_23:
	ret;

}
	// .globl	_Z19convert_int_to_halfPiP6__halfii
.visible .entry _Z19convert_int_to_halfPiP6__halfii(
	.param .u64 .ptr .align 1 _Z19convert_int_to_halfPiP6__halfii_param_0,
	.param .u64 .ptr .align 1 _Z19convert_int_to_halfPiP6__halfii_param_1,
	.param .u32 _Z19convert_int_to_halfPiP6__halfii_param_2,
	.param .u32 _Z19convert_int_to_halfPiP6__halfii_param_3
)
{
	.reg .pred 	%p<10>;
	.reg .b16 	%rs<8>;
	.reg .b32 	%r<47>;
	.reg .b64 	%rd<29>;

	ld.param.u64 	%rd7, [_Z19convert_int_to_halfPiP6__halfii_param_0];
	ld.param.u64 	%rd8, [_Z19convert_int_to_halfPiP6__halfii_param_1];
	ld.param.u32 	%r19, [_Z19convert_int_to_halfPiP6__halfii_param_2];
	ld.param.u32 	%r20, [_Z19convert_int_to_halfPiP6__halfii_param_3];
	cvta.to.global.u64 	%rd1, %rd8;
	cvta.to.global.u64 	%rd2, %rd7;
	mov.u32 	%r21, %ctaid.x;
	mov.u32 	%r1, %ntid.x;
	mov.u32 	%r22, %tid.x;
	mad.lo.s32 	%r44, %r21, %r1, %r22;
	mov.u32 	%r23, %ctaid.y;
	mov.u32 	%r24, %ntid.y;
	mov.u32 	%r25, %tid.y;
	mad.lo.s32 	%r3, %r23, %r24, %r25;
	mov.u32 	%r26, %nctaid.y;
	mul.lo.s32 	%r4, %r24, %r26;
	setp.ge.s32 	%p1, %r44, %r19;
	@%p1 bra 	$L__BB1_10;
	add.s32 	%r5, %r3, %r4;
	max.s32 	%r27, %r19, %r5;
	setp.lt.s32 	%p2, %r5, %r19;
	selp.u32 	%r28, 1, 0, %p2;
	add.s32 	%r29, %r5, %r28;
	sub.s32 	%r30, %r27, %r29;
	div.u32 	%r31, %r30, %r4;
	add.s32 	%r6, %r31, %r28;
	and.b32  	%r7, %r6, 3;
	add.s32 	%r8, %r5, %r4;
	add.s32 	%r9, %r8, %r4;
	mov.u32 	%r32, %nctaid.x;
	mul.lo.s32 	%r10, %r1, %r32;
$L__BB1_2:
	setp.ge.s32 	%p3, %r3, %r19;
	@%p3 bra 	$L__BB1_9;
	setp.eq.s32 	%p4, %r7, 3;
	mul.lo.s32 	%r12, %r44, %r20;
	mov.u32 	%r45, %r3;
	@%p4 bra 	$L__BB1_7;
	setp.eq.s32 	%p5, %r7, 0;
	add.s32 	%r34, %r3, %r12;
	mul.wide.s32 	%rd9, %r34, 4;
	add.s64 	%rd3, %rd2, %rd9;
	ld.global.u32 	%r33, [%rd3];
	// begin inline asm
	cvt.rm.f16.s32 %rs1, %r33;
	// end inline asm
	mul.wide.s32 	%rd10, %r34, 2;
	add.s64 	%rd4, %rd1, %rd10;
	st.global.u16 	[%rd4], %rs1;
	mov.u32 	%r45, %r5;
	@%p5 bra 	$L__BB1_7;
	setp.eq.s32 	%p6, %r7, 1;
	shl.b32 	%r13, %r4, 2;
	cvt.u64.u32 	%rd11, %r13;
	add.s64 	%rd5, %rd3, %rd11;
	ld.global.u32 	%r35, [%rd5];
	// begin inline asm
	cvt.rm.f16.s32 %rs2, %r35;
	// end inline asm
	shl.b32 	%r14, %r4, 1;
	cvt.u64.u32 	%rd12, %r14;
	add.s64 	%rd6, %rd4, %rd12;
	st.global.u16 	[%rd6], %rs2;
	mov.u32 	%r45, %r8;
	@%p6 bra 	$L__BB1_7;
	add.s64 	%rd15, %rd5, %rd11;
	ld.global.u32 	%r36, [%rd15];
	// begin inline asm
	cvt.rm.f16.s32 %rs3, %r36;
	// end inline asm
	add.s64 	%rd16, %rd6, %rd12;
	st.global.u16 	[%rd16], %rs3;
	mov.u32 	%r45, %r9;
$L__BB1_7:
	setp.lt.u32 	%p7, %r6, 3;
	@%p7 bra 	$L__BB1_9;
$L__BB1_8:
	add.s32 	%r41, %r45, %r12;
	mul.wide.s32 	%rd17, %r41, 4;
	add.s64 	%rd18, %rd2, %rd17;
	ld.global.u32 	%r37, [%rd18];
	// begin inline asm
	cvt.rm.f16.s32 %rs4, %r37;
	// end inline asm
	mul.wide.s32 	%rd19, %r41, 2;
	add.s64 	%rd20, %rd1, %rd19;
	st.global.u16 	[%rd20], %rs4;
	shl.b32 	%r42, %r4, 2;
	cvt.u64.u32 	%rd21, %r42;
	add.s64 	%rd22, %rd18, %rd21;
	ld.global.u32 	%r38, [%rd22];
	// begin inline asm
	cvt.rm.f16.s32 %rs5, %r38;
	// end inline asm
	shl.b32 	%r43, %r4, 1;
	cvt.u64.u32 	%rd23, %r43;
	add.s64 	%rd24, %rd20, %rd23;
	st.global.u16 	[%rd24], %rs5;
	add.s64 	%rd25, %rd22, %rd21;
	ld.global.u32 	%r39, [%rd25];
	// begin inline asm
	cvt.rm.f16.s32 %rs6, %r39;
	// end inline asm
	add.s64 	%rd26, %rd24, %rd23;
	st.global.u16 	[%rd26], %rs6;
	add.s64 	%rd27, %rd25, %rd21;
	ld.global.u32 	%r40, [%rd27];
	// begin inline asm
	cvt.rm.f16.s32 %rs7, %r40;
	// end inline asm
	add.s64 	%rd28, %rd26, %rd23;
	st.global.u16 	[%rd28], %rs7;
	add.s32 	%r45, %r42, %r45;
	setp.lt.s32 	%p8, %r45, %r19;
	@%p8 bra 	$L__BB1_8;
$L__BB1_9:
	add.s32 	%r44, %r44, %r10;
	setp.lt.s32 	%p9, %r44, %r19;
	@%p9 bra 	$L__BB1_2;
$L__BB1_10:
	ret;

}
	// .globl	_Z9some_funcP6__half
.visible .entry _Z9some_funcP6__half(
	.param .u64 .ptr .align 1 _Z9some_funcP6__half_param_0
)
{
	.local .align 16 .b8 	__local_depot2[32];
	.reg .b64 	%SP;
	.reg .b64 	%SPL;
	.reg .pred 	%p<6>;
	.reg .b32 	%r<13>;
	.reg .b64 	%rd<5>;

	mov.u64 	%SPL, __local_depot2;
	cvta.local.u64 	%SP, %SPL;
	mov.u32 	%r1, %ctaid.x;
	mov.u32 	%r2, %ctaid.y;
	or.b32  	%r3, %r1, %r2;
	setp.ne.s32 	%p1, %r3, 0;
	mov.u32 	%r4, %tid.x;
	setp.ne.s32 	%p2, %r4, 1;
	or.pred  	%p3, %p2, %p1;
	mov.u32 	%r5, %tid.y;
	setp.ne.s32 	%p4, %r5, 1;
	or.pred  	%p5, %p4, %p3;
	@%p5 bra 	$L__BB2_2;
	add.u64 	%rd1, %SP, 0;
	add.u64 	%rd2, %SPL, 0;
	mov.u32 	%r6, %ntid.x;
	mov.u32 	%r7, %ntid.y;
	mov.u32 	%r8, %nctaid.x;
	mov.u32 	%r9, %nctaid.y;
	st.local.v4.u32 	[%rd2], {%r6, %r7, %r8, %r9};
	mov.b32 	%r10, 1;
	st.local.v4.u32 	[%rd2+16], {%r1, %r2, %r10, %r10};
	mov.u64 	%rd3, $str$2;
	cvta.global.u64 	%rd4, %rd3;
	{ // callseq 37, 0
	.param .b64 param0;
	st.param.b64 	[param0], %rd4;
	.param .b64 param1;
	st.param.b64 	[param1], %rd1;
	.param .b32 retval0;
	call.uni (retval0), 
	vprintf, 
	(
	param0, 
	param1
	);
	ld.param.b32 	%r11, [retval0];
	} // callseq 37
$L__BB2_2:
	ret;

}


// ===== COMPILED SASS (sm_100) =====

	.target	sm_100

	.elftype	@"ET_EXEC"


//--------------------- .note.nv.tkinfo           --------------------------
	.section	.note.nv.tkinfo,"",@"SHT_NOTE"
	.sectionflags	@"SHF_NOTE_NV_TKINFO"
	.tkinfo
        /*0018*/ 	.word	0x00000002
        /*0030*/ 	.string	""
        /*0030*/ 	.string	"ptxas"
        /*0030*/ 	.string	"Cuda compilation tools, release 13.0, V13.0.88"
        /*0030*/ 	.string	"Build cuda_13.0.r13.0/compiler.36424714_0"
        /*0030*/ 	.string	"-arch sm_100 -m 64 "



//--------------------- .note.nv.cuinfo           --------------------------
	.section	.note.nv.cuinfo,"",@"SHT_NOTE"
	.sectionflags	@"SHF_NOTE_NV_CUINFO"
        /*0018*/ 	.short	0x0002
        /*001a*/ 	.short	0x0064
        /*001c*/ 	.short	0x0082
	.zero		2


//--------------------- .nv.info                  --------------------------
	.section	.nv.info,"",@"SHT_CUDA_INFO"
	.align	4


	//----- nvinfo : EIATTR_REGCOUNT
	.align		4
        /*0000*/ 	.byte	0x04, 0x2f
        /*0002*/ 	.short	(.L_4 - .L_3)
	.align		4
.L_3:
        /*0004*/ 	.word	index@(_Z12print_matrixP6__halfii)
        /*0008*/ 	.word	0x00000020


	//----- nvinfo : EIATTR_FRAME_SIZE
	.align		4
.L_4:
        /*000c*/ 	.byte	0x04, 0x11
        /*000e*/ 	.short	(.L_6 - .L_5)
	.align		4
.L_5:
        /*0010*/ 	.word	index@(_Z12print_matrixP6__halfii)
        /*0014*/ 	.word	0x00000008


	//----- nvinfo : EIATTR_REGCOUNT
	.align		4
.L_6:
        /*0018*/ 	.byte	0x04, 0x2f
        /*001a*/ 	.short	(.L_8 - .L_7)
	.align		4
.L_7:
        /*001c*/ 	.word	index@(_Z19convert_int_to_halfPiP6__halfii)
        /*0020*/ 	.word	0x00000020


	//----- nvinfo : EIATTR_FRAME_SIZE
	.align		4
.L_8:
        /*0024*/ 	.byte	0x04, 0x11
        /*0026*/ 	.short	(.L_10 - .L_9)
	.align		4
.L_9:
        /*0028*/ 	.word	index@(_Z19convert_int_to_halfPiP6__halfii)
        /*002c*/ 	.word	0x00000000


	//----- nvinfo : EIATTR_REGCOUNT
	.align		4
.L_10:
        /*0030*/ 	.byte	0x04, 0x2f
        /*0032*/ 	.short	(.L_12 - .L_11)
	.align		4
.L_11:
        /*0034*/ 	.word	index@(_Z9some_funcP6__half)
        /*0038*/ 	.word	0x00000018


	//----- nvinfo : EIATTR_FRAME_SIZE
	.align		4
.L_12:
        /*003c*/ 	.byte	0x04, 0x11
        /*003e*/ 	.short	(.L_14 - .L_13)
	.align		4
.L_13:
        /*0040*/ 	.word	index@(_Z9some_funcP6__half)
        /*0044*/ 	.word	0x00000020


	//----- nvinfo : EIATTR_MIN_STACK_SIZE
	.align		4
.L_14:
        /*0048*/ 	.byte	0x04, 0x12
        /*004a*/ 	.short	(.L_16 - .L_15)
	.align		4
.L_15:
        /*004c*/ 	.word	index@(_Z9some_funcP6__half)
        /*0050*/ 	.word	0x00000020


	//----- nvinfo : EIATTR_MIN_STACK_SIZE
	.align		4
.L_16:
        /*0054*/ 	.byte	0x04, 0x12
        /*0056*/ 	.short	(.L_18 - .L_17)
	.align		4
.L_17:
        /*0058*/ 	.word	index@(_Z19convert_int_to_halfPiP6__halfii)
        /*005c*/ 	.word	0x00000000


	//----- nvinfo : EIATTR_MIN_STACK_SIZE
	.align		4
.L_18:
        /*0060*/ 	.byte	0x04, 0x12
        /*0062*/ 	.short	(.L_20 - .L_19)
	.align		4
.L_19:
        /*0064*/ 	.word	index@(_Z12print_matrixP6__halfii)
        /*0068*/ 	.word	0x00000008
.L_20:


//--------------------- .nv.compat                --------------------------
	.section	.nv.compat,"",@"SHT_CUDA_COMPAT_INFO"
	.align	4
        /*0000*/ 	.byte	0x02, 0x09, 0x00, 0x00, 0x02, 0x02, 0x01, 0x00, 0x02, 0x05, 0x05, 0x00, 0x03, 0x07, 0x01, 0x01
        /*0010*/ 	.byte	0x02, 0x03, 0x00, 0x00, 0x02, 0x06, 0x01, 0x00, 0x04, 0x0b, 0x08, 0x00, 0x09, 0x00, 0x00, 0x00
        /*0020*/ 	.byte	0x00, 0x00, 0x00, 0x00


//--------------------- .nv.info._Z9some_funcP6__half --------------------------
	.section	.nv.info._Z9some_funcP6__half,"",@"SHT_CUDA_INFO"
	.sectionflags	@""
	.align	4


	//----- nvinfo : EIATTR_CUDA_API_VERSION
	.align		4
        /*0000*/ 	.byte	0x04, 0x37
        /*0002*/ 	.short	(.L_22 - .L_21)
.L_21:
        /*0004*/ 	.word	0x00000082


	//----- nvinfo : EIATTR_KPARAM_INFO
	.align		4
.L_22:
        /*0008*/ 	.byte	0x04, 0x17
        /*000a*/ 	.short	(.L_24 - .L_23)
.L_23:
        /*000c*/ 	.word	0x00000000
        /*0010*/ 	.short	0x0000
        /*0012*/ 	.short	0x0000
        /*0014*/ 	.byte	0x00, 0xf5, 0x21, 0x00


	//----- nvinfo : EIATTR_SPARSE_MMA_MASK
	.align		4
.L_24:
        /*0018*/ 	.byte	0x03, 0x50
        /*001a*/ 	.short	0x0000


	//----- nvinfo : EIATTR_MAXREG_COUNT
	.align		4
        /*001c*/ 	.byte	0x03, 0x1b
        /*001e*/ 	.short	0x00ff


	//----- nvinfo : EIATTR_EXTERNS
	.align		4
        /*0020*/ 	.byte	0x04, 0x0f
        /*0022*/ 	.short	(.L_26 - .L_25)


	//   ....[0]....
	.align		4
.L_25:
        /*0024*/ 	.word	index@(vprintf)


	//----- nvinfo : EIATTR_MERCURY_ISA_VERSION
	.align		4
.L_26:
        /*0028*/ 	.byte	0x03, 0x5f
        /*002a*/ 	.short	0x0101


	//----- nvinfo : EIATTR_VRC_CTA_INIT_COUNT
	.align		4
        /*002c*/ 	.byte	0x02, 0x4a
	.zero		1
	.zero		1


	//----- nvinfo : EIATTR_SYSCALL_OFFSETS
	.align		4
        /*0030*/ 	.byte	0x04, 0x46
        /*0032*/ 	.short	(.L_28 - .L_27)


	//   ....[0]....
.L_27:
        /*0034*/ 	.word	0x000001c0


	//----- nvinfo : EIATTR_EXIT_INSTR_OFFSETS
	.align		4
.L_28:
        /*0038*/ 	.byte	0x04, 0x1c
        /*003a*/ 	.short	(.L_30 - .L_29)


	//   ....[0]....
.L_29:
        /*003c*/ 	.word	0x000000d0


	//   ....[1]....
        /*0040*/ 	.word	0x000001d0


	//----- nvinfo : EIATTR_CRS_STACK_SIZE
	.align		4
.L_30:
        /*0044*/ 	.byte	0x04, 0x1e
        /*0046*/ 	.short	(.L_32 - .L_31)
.L_31:
        /*0048*/ 	.word	0x00000000


	//----- nvinfo : EIATTR_CBANK_PARAM_SIZE
	.align		4
.L_32:
        /*004c*/ 	.byte	0x03, 0x19
        /*004e*/ 	.short	0x0008


	//----- nvinfo : EIATTR_PARAM_CBANK
	.align		4
        /*0050*/ 	.byte	0x04, 0x0a
        /*0052*/ 	.short	(.L_34 - .L_33)
	.align		4
.L_33:
        /*0054*/ 	.word	index@(.nv.constant0._Z9some_funcP6__half)
        /*0058*/ 	.short	0x0380
        /*005a*/ 	.short	0x0008


	//----- nvinfo : EIATTR_SW_WAR
	.align		4
.L_34:
        /*005c*/ 	.byte	0x04, 0x36
        /*005e*/ 	.short	(.L_36 - .L_35)
.L_35:
        /*0060*/ 	.word	0x00000008
.L_36:


//--------------------- .nv.info._Z19convert_int_to_halfPiP6__halfii --------------------------
	.section	.nv.info._Z19convert_int_to_halfPiP6__halfii,"",@"SHT_CUDA_INFO"
	.sectionflags	@""
	.align	4


	//----- nvinfo : EIATTR_CUDA_API_VERSION
	.align		4
        /*0000*/ 	.byte	0x04, 0x37
        /*0002*/ 	.short	(.L_38 - .L_37)
.L_37:
        /*0004*/ 	.word	0x00000082


	//----- nvinfo : EIATTR_KPARAM_INFO
	.align		4
.L_38:
        /*0008*/ 	.byte	0x04, 0x17
        /*000a*/ 	.short	(.L_40 - .L_39)
.L_39:
        /*000c*/ 	.word	0x00000000
        /*0010*/ 	.short	0x0003
        /*0012*/ 	.short	0x0014
        /*0014*/ 	.byte	0x00, 0xf0, 0x11, 0x00


	//----- nvinfo : EIATTR_KPARAM_INFO
	.align		4
.L_40:
        /*0018*/ 	.byte	0x04, 0x17
        /*001a*/ 	.short	(.L_42 - .L_41)
.L_41:
        /*001c*/ 	.word	0x00000000
        /*0020*/ 	.short	0x0002
        /*0022*/ 	.short	0x0010
        /*0024*/ 	.byte	0x00, 0xf0, 0x11, 0x00


	//----- nvinfo : EIATTR_KPARAM_INFO
	.align		4
.L_42:
        /*0028*/ 	.byte	0x04, 0x17
        /*002a*/ 	.short	(.L_44 - .L_43)
.L_43:
        /*002c*/ 	.word	0x00000000
        /*0030*/ 	.short	0x0001
        /*0032*/ 	.short	0x0008
        /*0034*/ 	.byte	0x00, 0xf5, 0x21, 0x00


	//----- nvinfo : EIATTR_KPARAM_INFO
	.align		4
.L_44:
        /*0038*/ 	.byte	0x04, 0x17
        /*003a*/ 	.short	(.L_46 - .L_45)
.L_45:
        /*003c*/ 	.word	0x00000000
        /*0040*/ 	.short	0x0000
        /*0042*/ 	.short	0x0000
        /*0044*/ 	.byte	0x00, 0xf5, 0x21, 0x00


	//----- nvinfo : EIATTR_SPARSE_MMA_MASK
	.align		4
.L_46:
        /*0048*/ 	.byte	0x03, 0x50
        /*004a*/ 	.short	0x0000


	//----- nvinfo : EIATTR_MAXREG_COUNT
	.align		4
        /*004c*/ 	.byte	0x03, 0x1b
        /*004e*/ 	.short	0x00ff


	//----- nvinfo : EIATTR_MERCURY_ISA_VERSION
	.align		4
        /*0050*/ 	.byte	0x03, 0x5f
        /*0052*/ 	.short	0x0101


	//----- nvinfo : EIATTR_VRC_CTA_INIT_COUNT
	.align		4
        /*0054*/ 	.byte	0x02, 0x4a
	.zero		1
	.zero		1


	//----- nvinfo : EIATTR_EXIT_INSTR_OFFSETS
	.align		4
        /*0058*/ 	.byte	0x04, 0x1c
        /*005a*/ 	.short	(.L_48 - .L_47)


	//   ....[0]....
.L_47:
        /*005c*/ 	.word	0x000000d0


	//   ....[1]....
        /*0060*/ 	.word	0x000007e0


	//----- nvinfo : EIATTR_CRS_STACK_SIZE
	.align		4
.L_48:
        /*0064*/ 	.byte	0x04, 0x1e
        /*0066*/ 	.short	(.L_50 - .L_49)
.L_49:
        /*0068*/ 	.word	0x00000000


	//----- nvinfo : EIATTR_CBANK_PARAM_SIZE
	.align		4
.L_50:
        /*006c*/ 	.byte	0x03, 0x19
        /*006e*/ 	.short	0x0018


	//----- nvinfo : EIATTR_PARAM_CBANK
	.align		4
        /*0070*/ 	.byte	0x04, 0x0a
        /*0072*/ 	.short	(.L_52 - .L_51)
	.align		4
.L_51:
        /*0074*/ 	.word	index@(.nv.constant0._Z19convert_int_to_halfPiP6__halfii)
        /*0078*/ 	.short	0x0380
        /*007a*/ 	.short	0x0018


	//----- nvinfo : EIATTR_SW_WAR
	.align		4
.L_52:
        /*007c*/ 	.byte	0x04, 0x36
        /*007e*/ 	.short	(.L_54 - .L_53)
.L_53:
        /*0080*/ 	.word	0x00000008
.L_54:


//--------------------- .nv.info._Z12print_matrixP6__halfii --------------------------
	.section	.nv.info._Z12print_matrixP6__halfii,"",@"SHT_CUDA_INFO"
	.sectionflags	@""
	.align	4


	//----- nvinfo : EIATTR_CUDA_API_VERSION
	.align		4
        /*0000*/ 	.byte	0x04, 0x37
        /*0002*/ 	.short	(.L_56 - .L_55)
.L_55:
        /*0004*/ 	.word	0x00000082


	//----- nvinfo : EIATTR_KPARAM_INFO
	.align		4
.L_56:
        /*0008*/ 	.byte	0x04, 0x17
        /*000a*/ 	.short	(.L_58 - .L_57)
.L_57:
        /*000c*/ 	.word	0x00000000
        /*0010*/ 	.short	0x0002
        /*0012*/ 	.short	0x000c
        /*0014*/ 	.byte	0x00, 0xf0, 0x11, 0x00


	//----- nvinfo : EIATTR_KPARAM_INFO
	.align		4
.L_58:
        /*0018*/ 	.byte	0x04, 0x17
        /*001a*/ 	.short	(.L_60 - .L_59)
.L_59:
        /*001c*/ 	.word	0x00000000
        /*0020*/ 	.short	0x0001
        /*0022*/ 	.short	0x0008
        /*0024*/ 	.byte	0x00, 0xf0, 0x11, 0x00


	//----- nvinfo : EIATTR_KPARAM_INFO
	.align		4
.L_60:
        /*0028*/ 	.byte	0x04, 0x17
        /*002a*/ 	.short	(.L_62 - .L_61)
.L_61:
        /*002c*/ 	.word	0x00000000
        /*0030*/ 	.short	0x0000
        /*0032*/ 	.short	0x0000
        /*0034*/ 	.byte	0x00, 0xf5, 0x21, 0x00


	//----- nvinfo : EIATTR_SPARSE_MMA_MASK
	.align		4
.L_62:
        /*0038*/ 	.byte	0x03, 0x50
        /*003a*/ 	.short	0x0000


	//----- nvinfo : EIATTR_MAXREG_COUNT
	.align		4
        /*003c*/ 	.byte	0x03, 0x1b
        /*003e*/ 	.short	0x00ff


	//----- nvinfo : EIATTR_EXTERNS
	.align		4
        /*0040*/ 	.byte	0x04, 0x0f
        /*0042*/ 	.short	(.L_64 - .L_63)


	//   ....[0]....
	.align		4
.L_63:
        /*0044*/ 	.word	index@(vprintf)


	//----- nvinfo : EIATTR_MERCURY_ISA_VERSION
	.align		4
.L_64:
        /*0048*/ 	.byte	0x03, 0x5f
        /*004a*/ 	.short	0x0101


	//----- nvinfo : EIATTR_VRC_CTA_INIT_COUNT
	.align		4
        /*004c*/ 	.byte	0x02, 0x4a
	.zero		1
	.zero		1


	//----- nvinfo : EIATTR_SYSCALL_OFFSETS
	.align		4
        /*0050*/ 	.byte	0x04, 0x46
        /*0052*/ 	.short	(.L_66 - .L_65)


	//   ....[0]....
.L_65:
        /*0054*/ 	.word	0x00000370


	//   ....[1]....
        /*0058*/ 	.word	0x00000440


	//   ....[2]....
        /*005c*/ 	.word	0x00000500


	//   ....[3]....
        /*0060*/ 	.word	0x000005c0


	//   ....[4]....
        /*0064*/ 	.word	0x00000680


	//   ....[5]....
        /*0068*/ 	.word	0x00000740


	//   ....[6]....
        /*006c*/ 	.word	0x00000800


	//   ....[7]....
        /*0070*/ 	.word	0x000008c0


	//   ....[8]....
        /*0074*/ 	.word	0x00000980


	//   ....[9]....
        /*0078*/ 	.word	0x00000a40


	//   ....[10]....
        /*007c*/ 	.word	0x00000b00


	//   ....[11]....
        /*0080*/ 	.word	0x00000bc0


	//   ....[12]....
        /*0084*/ 	.word	0x00000c80


	//   ....[13]....
        /*0088*/ 	.word	0x00000d40


	//   ....[14]....
        /*008c*/ 	.word	0x00000e00


	//   ....[15]....
        /*0090*/ 	.word	0x00000ec0


	//   ....[16]....
        /*0094*/ 	.word	0x000010b0


	//   ....[17]....
        /*0098*/ 	.word	0x000011c0


	//   ....[18]....
        /*009c*/ 	.word	0x00001290


	//   ....[19]....
        /*00a0*/ 	.word	0x00001350


	//   ....[20]....
        /*00a4*/ 	.word	0x00001410


	//   ....[21]....
        /*00a8*/ 	.word	0x000014d0


	//   ....[22]....
        /*00ac*/ 	.word	0x00001590


	//   ....[23]....
        /*00b0*/ 	.word	0x00001650


	//   ....[24]....
        /*00b4*/ 	.word	0x000017b0


	//   ....[25]....
        /*00b8*/ 	.word	0x000018c0


	//   ....[26]....
        /*00bc*/ 	.word	0x00001990


	//   ....[27]....
        /*00c0*/ 	.word	0x00001a50


	//   ....[28]....
        /*00c4*/ 	.word	0x00001ba0


	//   ....[29]....
        /*00c8*/ 	.word	0x00001d00


	//   ....[30]....
        /*00cc*/ 	.word	0x00001de0


	//   ....[31]....
        /*00d0*/ 	.word	0x00001e60


	//   ....[32]....
        /*00d4*/ 	.word	0x00001fc0


	//   ....[33]....
        /*00d8*/ 	.word	0x00002030


	//   ....[34]....
        /*00dc*/ 	.word	0x000020a0


	//   ....[35]....
        /*00e0*/ 	.word	0x00002110


	//   ....[36]....
        /*00e4*/ 	.word	0x00002220


	//----- nvinfo : EIATTR_EXIT_INSTR_OFFSETS
	.align		4
.L_66:
        /*00e8*/ 	.byte	0x04, 0x1c
        /*00ea*/ 	.short	(.L_68 - .L_67)


	//   ....[0]....
.L_67:
        /*00ec*/ 	.word	0x00000130


	//   ....[1]....
        /*00f0*/ 	.word	0x00001ea0


	//   ....[2]....
        /*00f4*/ 	.word	0x00002160


	//   ....[3]....
        /*00f8*/ 	.word	0x00002250


	//----- nvinfo : EIATTR_CRS_STACK_SIZE
	.align		4
.L_68:
        /*00fc*/ 	.byte	0x04, 0x1e
        /*00fe*/ 	.short	(.L_70 - .L_69)
.L_69:
        /*0100*/ 	.word	0x00000000


	//----- nvinfo : EIATTR_CBANK_PARAM_SIZE
	.align		4
.L_70:
        /*0104*/ 	.byte	0x03, 0x19
        /*0106*/ 	.short	0x0010


	//----- nvinfo : EIATTR_PARAM_CBANK
	.align		4
        /*0108*/ 	.byte	0x04, 0x0a
        /*010a*/ 	.short	(.L_72 - .L_71)
	.align		4
.L_71:
        /*010c*/ 	.word	index@(.nv.constant0._Z12print_matrixP6__halfii)
        /*0110*/ 	.short	0x0380
        /*0112*/ 	.short	0x0010


	//----- nvinfo : EIATTR_SW_WAR
	.align		4
.L_72:
        /*0114*/ 	.byte	0x04, 0x36
        /*0116*/ 	.short	(.L_74 - .L_73)
.L_73:
        /*0118*/ 	.word	0x00000008
.L_74:


//--------------------- .nv.callgraph             --------------------------
	.section	.nv.callgraph,"",@"SHT_CUDA_CALLGRAPH"
	.align	4
	.sectionentsize	8
	.align		4
        /*0000*/ 	.word	0x00000000
	.align		4
        /*0004*/ 	.word	0xffffffff
	.align		4
        /*0008*/ 	.word	index@(_Z9some_funcP6__half)
	.align		4
        /*000c*/ 	.word	index@(vprintf)
	.align		4
        /*0010*/ 	.word	index@(_Z12print_matrixP6__halfii)
	.align		4
        /*0014*/ 	.word	index@(vprintf)
	.align		4
        /*0018*/ 	.word	0x00000000
	.align		4
        /*001c*/ 	.word	0xfffffffe
	.align		4
        /*0020*/ 	.word	0x00000000
	.align		4
        /*0024*/ 	.word	0xfffffffd
	.align		4
        /*0028*/ 	.word	0x00000000
	.align		4
        /*002c*/ 	.word	0xfffffffc


//--------------------- .nv.constant4             --------------------------
	.section	.nv.constant4,"a",@progbits
	.align	8
	.align		8
.nv.constant4:
        /*0000*/ 	.dword	vprintf
	.align		8
        /*0008*/ 	.dword	$str
	.align		8
        /*0010*/ 	.dword	$str$1
	.align		8
        /*0018*/ 	.dword	$str$2


//--------------------- .text._Z9some_funcP6__half --------------------------
	.section	.text._Z9some_funcP6__half,"ax",@progbits
	.align	128
        .global         _Z9some_funcP6__half
        .type           _Z9some_funcP6__half,@function
        .size           _Z9some_funcP6__half,(.L_x_56 - _Z9some_funcP6__half)
        .other          _Z9some_funcP6__half,@"STO_CUDA_ENTRY STV_DEFAULT"
_Z9some_funcP6__half:
.text._Z9some_funcP6__half:
[----:B------:R-:W0:Y:S01]  /*0000*/  LDC R1, c[0x0][0x37c] ;  /* 0x0000df00ff017b82 */ /* 0x000e220000000800 */
[----:B------:R-:W1:Y:S01]  /*0010*/  S2R R8, SR_CTAID.X ;  /* 0x0000000000087919 */ /* 0x000e620000002500 */
[----:B------:R-:W2:Y:S01]  /*0020*/  LDCU UR4, c[0x0][0x2f8] ;  /* 0x00005f00ff0477ac */ /* 0x000ea20008000800 */
[----:B0-----:R-:W-:Y:S01]  /*0030*/  VIADD R1, R1, 0xffffffe0 ;  /* 0xffffffe001017836 */ /* 0x001fe20000000000 */
[----:B------:R-:W1:Y:S01]  /*0040*/  S2R R9, SR_CTAID.Y ;  /* 0x0000000000097919 */ /* 0x000e620000002600 */
[----:B------:R-:W0:Y:S01]  /*0050*/  LDCU UR5, c[0x0][0x2fc] ;  /* 0x00005f80ff0577ac */ /* 0x000e220008000800 */
[----:B------:R-:W3:Y:S01]  /*0060*/  S2R R0, SR_TID.X ;  /* 0x0000000000007919 */ /* 0x000ee20000002100 */
[----:B------:R-:W4:Y:S01]  /*0070*/  S2R R2, SR_TID.Y ;  /* 0x0000000000027919 */ /* 0x000f220000002200 */
[----:B--2---:R-:W-:-:S05]  /*0080*/  IADD3 R6, P1, PT, R1, UR4, RZ ;  /* 0x0000000401067c10 */ /* 0x004fca000ff3e0ff */
[----:B0-----:R-:W-:Y:S01]  /*0090*/  IMAD.X R7, RZ, RZ, UR5, P1 ;  /* 0x00000005ff077e24 */ /* 0x001fe200088e06ff */
[----:B-1----:R-:W-:-:S04]  /*00a0*/  LOP3.LUT P0, RZ, R8, R9, RZ, 0xfc, !PT ;  /* 0x0000000908ff7212 */ /* 0x002fc8000780fcff */
[----:B---3--:R-:W-:-:S04]  /*00b0*/  ISETP.NE.OR P0, PT, R0, 0x1, P0 ;  /* 0x000000010000780c */ /* 0x008fc80000705670 */
[----:B----4-:R-:W-:-:S13]  /*00c0*/  ISETP.NE.OR P0, PT, R2, 0x1, P0 ;  /* 0x000000010200780c */ /* 0x010fda0000705670 */
[----:B------:R-:W-:Y:S05]  /*00d0*/  @P0 EXIT ;  /* 0x000000000000094d */ /* 0x000fea0003800000 */
[----:B------:R-:W0:Y:S01]  /*00e0*/  LDC R12, c[0x0][0x360] ;  /* 0x0000d800ff0c7b82 */ /* 0x000e220000000800 */
[----:B------:R-:W-:Y:S01]  /*00f0*/  IMAD.MOV.U32 R10, RZ, RZ, 0x1 ;  /* 0x00000001ff0a7424 */ /* 0x000fe200078e00ff */
[----:B------:R-:W-:Y:S01]  /*0100*/  MOV R0, 0x0 ;  /* 0x0000000000007802 */ /* 0x000fe20000000f00 */
[----:B------:R-:W-:Y:S01]  /*0110*/  IMAD.MOV.U32 R11, RZ, RZ, 0x1 ;  /* 0x00000001ff0b7424 */ /* 0x000fe200078e00ff */
[----:B------:R-:W1:Y:S04]  /*0120*/  LDCU.64 UR4, c[0x4][0x18] ;  /* 0x01000300ff0477ac */ /* 0x000e680008000a00 */
[----:B------:R-:W0:Y:S01]  /*0130*/  LDC R13, c[0x0][0x364] ;  /* 0x0000d900ff0d7b82 */ /* 0x000e220000000800 */
[----:B------:R2:W-:Y:S07]  /*0140*/  STL.128 [R1+0x10], R8 ;  /* 0x0000100801007387 */ /* 0x0005ee0000100c00 */
[----:B------:R-:W0:Y:S01]  /*0150*/  LDC R14, c[0x0][0x370] ;  /* 0x0000dc00ff0e7b82 */ /* 0x000e220000000800 */
[----:B-1----:R-:W-:-:S07]  /*0160*/  IMAD.U32 R4, RZ, RZ, UR4 ;  /* 0x00000004ff047e24 */ /* 0x002fce000f8e00ff */
[----:B------:R-:W0:Y:S01]  /*0170*/  LDC R15, c[0x0][0x374] ;  /* 0x0000dd00ff0f7b82 */ /* 0x000e220000000800 */
[----:B------:R-:W-:-:S07]  /*0180*/  IMAD.U32 R5, RZ, RZ, UR5 ;  /* 0x00000005ff057e24 */ /* 0x000fce000f8e00ff */
[----:B------:R2:W1:Y:S01]  /*0190*/  LDC.64 R2, c[0x4][R0] ;  /* 0x0100000000027b82 */ /* 0x0004620000000a00 */
[----:B0-----:R2:W-:Y:S02]  /*01a0*/  STL.128 [R1], R12 ;  /* 0x0000000c01007387 */ /* 0x0015e40000100c00 */
[----:B------:R-:W-:-:S07]  /*01b0*/  LEPC R20, `(.L_x_0) ;  /* 0x000000001014794e */ /* 0x000fce0000000000 */
[----:B-12---:R-:W-:Y:S05]  /*01c0*/  CALL.ABS.NOINC R2 ;  /* 0x0000000002007343 */ /* 0x006fea0003c00000 */
.L_x_0:
[----:B------:R-:W-:Y:S05]  /*01d0*/  EXIT ;  /* 0x000000000000794d */ /* 0x000fea0003800000 */
.L_x_1:
[----:B------:R-:W-:-:S00]  /*01e0*/  BRA `(.L_x_1) ;  /* 0xfffffffc00fc7947 */ /* 0x000fc0000383ffff */
[----:B------:R-:W-:-:S00]  /*01f0*/  NOP ;  /* 0x0000000000007918 */ /* 0x000fc00000000000 */
        /* <DEDUP_REMOVED lines=8> */
.L_x_56:


//--------------------- .text._Z19convert_int_to_halfPiP6__halfii --------------------------
	.section	.text._Z19convert_int_to_halfPiP6__halfii,"ax",@progbits
	.align	128
        .global         _Z19convert_int_to_halfPiP6__halfii
        .type           _Z19convert_int_to_halfPiP6__halfii,@function
        .size           _Z19convert_int_to_halfPiP6__halfii,(.L_x_57 - _Z19convert_int_to_halfPiP6__halfii)
        .other          _Z19convert_int_to_halfPiP6__halfii,@"STO_CUDA_ENTRY STV_DEFAULT"
_Z19convert_int_to_halfPiP6__halfii:
.text._Z19convert_int_to_halfPiP6__halfii:
[----:B------:R-:W-:Y:S01]  /*0000*/  LDC R1, c[0x0][0x37c] ;  /* 0x0000df00ff017b82 */ /* 0x000fe20000000800 */
[----:B------:R-:W0:Y:S07]  /*0010*/  S2R R7, SR_TID.X ;  /* 0x0000000000077919 */ /* 0x000e2e0000002100 */
[----:B------:R-:W0:Y:S01]  /*0020*/  S2UR UR4, SR_CTAID.X ;  /* 0x00000000000479c3 */ /* 0x000e220000002500 */
[----:B------:R-:W1:Y:S01]  /*0030*/  LDCU UR7, c[0x0][0x390] ;  /* 0x00007200ff0777ac */ /* 0x000e620008000800 */
[----:B------:R-:W2:Y:S06]  /*0040*/  S2R R0, SR_TID.Y ;  /* 0x0000000000007919 */ /* 0x000eac0000002200 */
[----:B------:R-:W0:Y:S08]  /*0050*/  LDC R10, c[0x0][0x360] ;  /* 0x0000d800ff0a7b82 */ /* 0x000e300000000800 */
[----:B------:R-:W2:Y:S08]  /*0060*/  S2UR UR5, SR_CTAID.Y ;  /* 0x00000000000579c3 */ /* 0x000eb00000002600 */
[----:B------:R-:W2:Y:S01]  /*0070*/  LDC R3, c[0x0][0x364] ;  /* 0x0000d900ff037b82 */ /* 0x000ea20000000800 */
[----:B------:R-:W3:Y:S01]  /*0080*/  LDCU UR6, c[0x0][0x374] ;  /* 0x00006e80ff0677ac */ /* 0x000ee20008000800 */
[----:B0-----:R-:W-:-:S05]  /*0090*/  IMAD R7, R10, UR4, R7 ;  /* 0x000000040a077c24 */ /* 0x001fca000f8e0207 */
[----:B-1----:R-:W-:Y:S01]  /*00a0*/  ISETP.GE.AND P0, PT, R7, UR7, PT ;  /* 0x0000000707007c0c */ /* 0x002fe2000bf06270 */
[C---:B--2---:R-:W-:Y:S02]  /*00b0*/  IMAD R0, R3.reuse, UR5, R0 ;  /* 0x0000000503007c24 */ /* 0x044fe4000f8e0200 */
[----:B---3--:R-:W-:-:S10]  /*00c0*/  IMAD R3, R3, UR6, RZ ;  /* 0x0000000603037c24 */ /* 0x008fd4000f8e02ff */
[----:B------:R-:W-:Y:S05]  /*00d0*/  @P0 EXIT ;  /* 0x000000000000094d */ /* 0x000fea0003800000 */
[----:B------:R-:W0:Y:S01]  /*00e0*/  I2F.U32.RP R8, R3 ;  /* 0x0000000300087306 */ /* 0x000e220000209000 */
[--C-:B------:R-:W-:Y:S02]  /*00f0*/  IMAD.IADD R2, R0, 0x1, R3.reuse ;  /* 0x0000000100027824 */ /* 0x100fe400078e0203 */
[----:B------:R-:W-:Y:S02]  /*0100*/  HFMA2 R4, -RZ, RZ, 0, 0 ;  /* 0x00000000ff047431 */ /* 0x000fe400000001ff */
[----:B------:R-:W-:Y:S01]  /*0110*/  IMAD.MOV R11, RZ, RZ, -R3 ;  /* 0x000000ffff0b7224 */ /* 0x000fe200078e0a03 */
[----:B------:R-:W-:Y:S01]  /*0120*/  ISETP.NE.U32.AND P2, PT, R3, RZ, PT ;  /* 0x000000ff0300720c */ /* 0x000fe20003f45070 */
[----:B------:R-:W1:Y:S01]  /*0130*/  LDCU UR4, c[0x0][0x370] ;  /* 0x00006e00ff0477ac */ /* 0x000e620008000800 */
[C---:B------:R-:W-:Y:S02]  /*0140*/  ISETP.GE.AND P0, PT, R2.reuse, UR7, PT ;  /* 0x0000000702007c0c */ /* 0x040fe4000bf06270 */
[----:B------:R-:W-:Y:S01]  /*0150*/  VIMNMX R9, PT, PT, R2, UR7, !PT ;  /* 0x0000000702097c48 */ /* 0x000fe2000ffe0100 */
[----:B------:R-:W2:Y:S01]  /*0160*/  LDCU.64 UR6, c[0x0][0x358] ;  /* 0x00006b00ff0677ac */ /* 0x000ea20008000a00 */
[----:B------:R-:W-:Y:S01]  /*0170*/  SEL R6, RZ, 0x1, P0 ;  /* 0x00000001ff067807 */ /* 0x000fe20000000000 */
[----:B------:R-:W3:Y:S01]  /*0180*/  LDCU UR5, c[0x0][0x394] ;  /* 0x00007280ff0577ac */ /* 0x000ee20008000800 */
[----:B0-----:R-:W0:Y:S02]  /*0190*/  MUFU.RCP R8, R8 ;  /* 0x0000000800087308 */ /* 0x001e240000001000 */
[----:B0-----:R-:W-:-:S06]  /*01a0*/  VIADD R5, R8, 0xffffffe ;  /* 0x0ffffffe08057836 */ /* 0x001fcc0000000000 */
[----:B------:R-:W0:Y:S02]  /*01b0*/  F2I.FTZ.U32.TRUNC.NTZ R5, R5 ;  /* 0x0000000500057305 */ /* 0x000e24000021f000 */
[----:B0-----:R-:W-:-:S04]  /*01c0*/  IMAD R11, R11, R5, RZ ;  /* 0x000000050b0b7224 */ /* 0x001fc800078e02ff */
[----:B------:R-:W-:Y:S01]  /*01d0*/  IMAD.HI.U32 R11, R5, R11, R4 ;  /* 0x0000000b050b7227 */ /* 0x000fe200078e0004 */
[----:B------:R-:W-:-:S05]  /*01e0*/  IADD3 R4, PT, PT, R9, -R2, -R6 ;  /* 0x8000000209047210 */ /* 0x000fca0007ffe806 */
[----:B------:R-:W-:-:S04]  /*01f0*/  IMAD.HI.U32 R5, R11, R4, RZ ;  /* 0x000000040b057227 */ /* 0x000fc800078e00ff */
[----:B------:R-:W-:-:S04]  /*0200*/  IMAD.MOV R8, RZ, RZ, -R5 ;  /* 0x000000ffff087224 */ /* 0x000fc800078e0a05 */
[----:B------:R-:W-:-:S05]  /*0210*/  IMAD R4, R3, R8, R4 ;  /* 0x0000000803047224 */ /* 0x000fca00078e0204 */
[----:B------:R-:W-:-:S13]  /*0220*/  ISETP.GE.U32.AND P0, PT, R4, R3, PT ;  /* 0x000000030400720c */ /* 0x000fda0003f06070 */
[----:B------:R-:W-:Y:S01]  /*0230*/  @P0 IMAD.IADD R4, R4, 0x1, -R3 ;  /* 0x0000000104040824 */ /* 0x000fe200078e0a03 */
[----:B------:R-:W-:-:S04]  /*0240*/  @P0 IADD3 R5, PT, PT, R5, 0x1, RZ ;  /* 0x0000000105050810 */ /* 0x000fc80007ffe0ff */
[----:B------:R-:W-:Y:S01]  /*0250*/  ISETP.GE.U32.AND P1, PT, R4, R3, PT ;  /* 0x000000030400720c */ /* 0x000fe20003f26070 */
[----:B------:R-:W-:-:S04]  /*0260*/  IMAD.IADD R4, R3, 0x1, R2 ;  /* 0x0000000103047824 */ /* 0x000fc800078e0202 */
[----:B------:R-:W-:-:S08]  /*0270*/  IMAD.IADD R8, R3, 0x1, R4 ;  /* 0x0000000103087824 */ /* 0x000fd000078e0204 */
[----:B------:R-:W-:Y:S01]  /*0280*/  @P1 VIADD R5, R5, 0x1 ;  /* 0x0000000105051836 */ /* 0x000fe20000000000 */
[----:B------:R-:W-:-:S04]  /*0290*/  @!P2 LOP3.LUT R5, RZ, R3, RZ, 0x33, !PT ;  /* 0x00000003ff05a212 */ /* 0x000fc800078e33ff */
[----:B------:R-:W-:Y:S01]  /*02a0*/  IADD3 R5, PT, PT, R6, R5, RZ ;  /* 0x0000000506057210 */ /* 0x000fe20007ffe0ff */
[----:B-1----:R-:W-:-:S03]  /*02b0*/  IMAD R6, R10, UR4, RZ ;  /* 0x000000040a067c24 */ /* 0x002fc6000f8e02ff */
[----:B--23--:R-:W-:-:S07]  /*02c0*/  LOP3.LUT R9, R5, 0x3, RZ, 0xc0, !PT ;  /* 0x0000000305097812 */ /* 0x00cfce00078ec0ff */
.L_x_7:
[----:B0-----:R-:W0:Y:S01]  /*02d0*/  LDC R10, c[0x0][0x390] ;  /* 0x0000e400ff0a7b82 */ /* 0x001e220000000800 */
[----:B------:R-:W-:Y:S01]  /*02e0*/  BSSY.RECONVERGENT B0, `(.L_x_2) ;  /* 0x000004c000007945 */ /* 0x000fe20003800200 */
[----:B0-----:R-:W-:-:S13]  /*02f0*/  ISETP.GE.AND P0, PT, R0, R10, PT ;  /* 0x0000000a0000720c */ /* 0x001fda0003f06270 */
[----:B-12-4-:R-:W-:Y:S05]  /*0300*/  @P0 BRA `(.L_x_3) ;  /* 0x0000000400240947 */ /* 0x016fea0003800000 */
[----:B------:R-:W-:Y:S01]  /*0310*/  ISETP.NE.AND P0, PT, R9, 0x3, PT ;  /* 0x000000030900780c */ /* 0x000fe20003f05270 */
[----:B------:R-:W-:Y:S01]  /*0320*/  BSSY.RECONVERGENT B1, `(.L_x_4) ;  /* 0x0000023000017945 */ /* 0x000fe20003800200 */
[----:B------:R-:W-:-:S11]  /*0330*/  IMAD.MOV.U32 R26, RZ, RZ, R0 ;  /* 0x000000ffff1a7224 */ /* 0x000fd600078e0000 */
[----:B------:R-:W-:Y:S05]  /*0340*/  @!P0 BRA `(.L_x_5) ;  /* 0x0000000000808947 */ /* 0x000fea0003800000 */
[----:B------:R-:W0:Y:S01]  /*0350*/  LDC.64 R12, c[0x0][0x380] ;  /* 0x0000e000ff0c7b82 */ /* 0x000e220000000a00 */
[----:B------:R-:W1:Y:S07]  /*0360*/  LDCU UR4, c[0x0][0x394] ;  /* 0x00007280ff0477ac */ /* 0x000e6e0008000800 */
[----:B------:R-:W2:Y:S01]  /*0370*/  LDC.64 R14, c[0x0][0x388] ;  /* 0x0000e200ff0e7b82 */ /* 0x000ea20000000a00 */
[----:B-1----:R-:W-:-:S04]  /*0380*/  IMAD R11, R7, UR4, R0 ;  /* 0x00000004070b7c24 */ /* 0x002fc8000f8e0200 */
[----:B0-----:R-:W-:-:S05]  /*0390*/  IMAD.WIDE R12, R11, 0x4, R12 ;  /* 0x000000040b0c7825 */ /* 0x001fca00078e020c */
[----:B------:R-:W3:Y:S01]  /*03a0*/  LDG.E R16, desc[UR6][R12.64] ;  /* 0x000000060c107981 */ /* 0x000ee2000c1e1900 */
[----:B------:R-:W-:Y:S01]  /*03b0*/  ISETP.NE.AND P0, PT, R9, RZ, PT ;  /* 0x000000ff0900720c */ /* 0x000fe20003f05270 */
[----:B--2---:R-:W-:Y:S01]  /*03c0*/  IMAD.WIDE R14, R11, 0x2, R14 ;  /* 0x000000020b0e7825 */ /* 0x004fe200078e020e */
[----:B------:R-:W-:Y:S01]  /*03d0*/  MOV R26, R2 ;  /* 0x00000002001a7202 */ /* 0x000fe20000000f00 */
[----:B---3--:R-:W0:Y:S03]  /*03e0*/  I2F.F16.RM R17, R16 ;  /* 0x0000001000117306 */ /* 0x008e260000204c00 */
[----:B0-----:R0:W-:Y:S07]  /*03f0*/  STG.E.U16 desc[UR6][R14.64], R17 ;  /* 0x000000110e007986 */ /* 0x0011ee000c101506 */
[----:B------:R-:W-:Y:S05]  /*0400*/  @!P0 BRA `(.L_x_5) ;  /* 0x0000000000508947 */ /* 0x000fea0003800000 */
[----:B------:R-:W-:-:S05]  /*0410*/  IMAD.SHL.U32 R11, R3, 0x4, RZ ;  /* 0x00000004030b7824 */ /* 0x000fca00078e00ff */
[----:B------:R-:W-:-:S05]  /*0420*/  IADD3 R12, P0, PT, R12, R11, RZ ;  /* 0x0000000b0c0c7210 */ /* 0x000fca0007f1e0ff */
[----:B------:R-:W-:-:S05]  /*0430*/  IMAD.X R13, RZ, RZ, R13, P0 ;  /* 0x000000ffff0d7224 */ /* 0x000fca00000e060d */
[----:B------:R-:W2:Y:S01]  /*0440*/  LDG.E R16, desc[UR6][R12.64] ;  /* 0x000000060c107981 */ /* 0x000ea2000c1e1900 */
[----:B------:R-:W-:Y:S01]  /*0450*/  SHF.L.U32 R19, R3, 0x1, RZ ;  /* 0x0000000103137819 */ /* 0x000fe200000006ff */
[----:B------:R-:W-:-:S03]  /*0460*/  IMAD.MOV.U32 R26, RZ, RZ, R4 ;  /* 0x000000ffff1a7224 */ /* 0x000fc600078e0004 */
[----:B0-----:R-:W-:-:S05]  /*0470*/  IADD3 R14, P0, PT, R14, R19, RZ ;  /* 0x000000130e0e7210 */ /* 0x001fca0007f1e0ff */
[----:B------:R-:W-:Y:S01]  /*0480*/  IMAD.X R15, RZ, RZ, R15, P0 ;  /* 0x000000ffff0f7224 */ /* 0x000fe200000e060f */
[----:B------:R-:W-:Y:S01]  /*0490*/  ISETP.NE.AND P0, PT, R9, 0x1, PT ;  /* 0x000000010900780c */ /* 0x000fe20003f05270 */
[----:B--2---:R-:W0:Y:S03]  /*04a0*/  I2F.F16.RM R17, R16 ;  /* 0x0000001000117306 */ /* 0x004e260000204c00 */
[----:B0-----:R1:W-:Y:S09]  /*04b0*/  STG.E.U16 desc[UR6][R14.64], R17 ;  /* 0x000000110e007986 */ /* 0x0013f2000c101506 */
[----:B------:R-:W-:Y:S05]  /*04c0*/  @!P0 BRA `(.L_x_5) ;  /* 0x0000000000208947 */ /* 0x000fea0003800000 */
[----:B------:R-:W-:-:S04]  /*04d0*/  IADD3 R12, P0, PT, R11, R12, RZ ;  /* 0x0000000c0b0c7210 */ /* 0x000fc80007f1e0ff */
[----:B------:R-:W-:-:S05]  /*04e0*/  IADD3.X R13, PT, PT, RZ, R13, RZ, P0, !PT ;  /* 0x0000000dff0d7210 */ /* 0x000fca00007fe4ff */
[----:B------:R-:W2:Y:S01]  /*04f0*/  LDG.E R12, desc[UR6][R12.64] ;  /* 0x000000060c0c7981 */ /* 0x000ea2000c1e1900 */
[----:B-1----:R-:W-:Y:S01]  /*0500*/  IADD3 R14, P0, PT, R19, R14, RZ ;  /* 0x0000000e130e7210 */ /* 0x002fe20007f1e0ff */
[----:B------:R-:W-:-:S04]  /*0510*/  IMAD.MOV.U32 R26, RZ, RZ, R8 ;  /* 0x000000ffff1a7224 */ /* 0x000fc800078e0008 */
[----:B------:R-:W-:Y:S01]  /*0520*/  IMAD.X R15, RZ, RZ, R15, P0 ;  /* 0x000000ffff0f7224 */ /* 0x000fe200000e060f */
[----:B--2---:R-:W0:Y:S04]  /*0530*/  I2F.F16.RM R11, R12 ;  /* 0x0000000c000b7306 */ /* 0x004e280000204c00 */
[----:B0-----:R2:W-:Y:S03]  /*0540*/  STG.E.U16 desc[UR6][R14.64], R11 ;  /* 0x0000000b0e007986 */ /* 0x0015e6000c101506 */
.L_x_5:
[----:B------:R-:W-:Y:S05]  /*0550*/  BSYNC.RECONVERGENT B1 ;  /* 0x0000000000017941 */ /* 0x000fea0003800200 */
.L_x_4:
[----:B------:R-:W-:-:S13]  /*0560*/  ISETP.GE.U32.AND P0, PT, R5, 0x3, PT ;  /* 0x000000030500780c */ /* 0x000fda0003f06070 */
[----:B------:R-:W-:Y:S05]  /*0570*/  @!P0 BRA `(.L_x_3) ;  /* 0x0000000000888947 */ /* 0x000fea0003800000 */
[----:B------:R-:W3:Y:S01]  /*0580*/  LDC.64 R12, c[0x0][0x380] ;  /* 0x0000e000ff0c7b82 */ /* 0x000ee20000000a00 */
[C---:B------:R-:W-:Y:S01]  /*0590*/  SHF.L.U32 R27, R3.reuse, 0x2, RZ ;  /* 0x00000002031b7819 */ /* 0x040fe200000006ff */
[----:B--2---:R-:W-:-:S06]  /*05a0*/  IMAD.SHL.U32 R11, R3, 0x2, RZ ;  /* 0x00000002030b7824 */ /* 0x004fcc00078e00ff */
[----:B01----:R-:W0:Y:S02]  /*05b0*/  LDC.64 R14, c[0x0][0x388] ;  /* 0x0000e200ff0e7b82 */ /* 0x003e240000000a00 */
.L_x_6:
[----:B------:R-:W-:-:S04]  /*05c0*/  IMAD R25, R7, UR5, R26 ;  /* 0x0000000507197c24 */ /* 0x000fc8000f8e021a */
[----:B---34-:R-:W-:-:S05]  /*05d0*/  IMAD.WIDE R22, R25, 0x4, R12 ;  /* 0x0000000419167825 */ /* 0x018fca00078e020c */
[----:B------:R-:W2:Y:S01]  /*05e0*/  LDG.E R28, desc[UR6][R22.64] ;  /* 0x00000006161c7981 */ /* 0x000ea2000c1e1900 */
[----:B------:R-:W-:Y:S01]  /*05f0*/  IADD3 R20, P0, PT, R27, R22, RZ ;  /* 0x000000161b147210 */ /* 0x000fe20007f1e0ff */
[----:B0-----:R-:W-:-:S04]  /*0600*/  IMAD.WIDE R24, R25, 0x2, R14 ;  /* 0x0000000219187825 */ /* 0x001fc800078e020e */
[----:B------:R-:W-:Y:S01]  /*0610*/  IMAD.X R21, RZ, RZ, R23, P0 ;  /* 0x000000ffff157224 */ /* 0x000fe200000e0617 */
[----:B--2---:R-:W0:Y:S02]  /*0620*/  I2F.F16.RM R29, R28 ;  /* 0x0000001c001d7306 */ /* 0x004e240000204c00 */
[----:B0-----:R0:W-:Y:S04]  /*0630*/  STG.E.U16 desc[UR6][R24.64], R29 ;  /* 0x0000001d18007986 */ /* 0x0011e8000c101506 */
[----:B------:R-:W2:Y:S01]  /*0640*/  LDG.E R28, desc[UR6][R20.64] ;  /* 0x00000006141c7981 */ /* 0x000ea2000c1e1900 */
[----:B------:R-:W-:Y:S02]  /*0650*/  IADD3 R16, P0, PT, R11, R24, RZ ;  /* 0x000000180b107210 */ /* 0x000fe40007f1e0ff */
[----:B------:R-:W-:-:S02]  /*0660*/  IADD3 R18, P1, PT, R27, R20, RZ ;  /* 0x000000141b127210 */ /* 0x000fc40007f3e0ff */
[----:B------:R-:W-:-:S03]  /*0670*/  IADD3.X R17, PT, PT, RZ, R25, RZ, P0, !PT ;  /* 0x00000019ff117210 */ /* 0x000fc600007fe4ff */
[----:B------:R-:W-:Y:S01]  /*0680*/  IMAD.X R19, RZ, RZ, R21, P1 ;  /* 0x000000ffff137224 */ /* 0x000fe200008e0615 */
[----:B--2---:R-:W1:Y:S02]  /*0690*/  I2F.F16.RM R28, R28 ;  /* 0x0000001c001c7306 */ /* 0x004e640000204c00 */
[----:B-1----:R4:W-:Y:S04]  /*06a0*/  STG.E.U16 desc[UR6][R16.64], R28 ;  /* 0x0000001c10007986 */ /* 0x0029e8000c101506 */
[----:B0-----:R-:W2:Y:S01]  /*06b0*/  LDG.E R29, desc[UR6][R18.64] ;  /* 0x00000006121d7981 */ /* 0x001ea2000c1e1900 */
[----:B------:R-:W-:Y:S02]  /*06c0*/  IADD3 R22, P0, PT, R11, R16, RZ ;  /* 0x000000100b167210 */ /* 0x000fe40007f1e0ff */
[----:B------:R-:W-:-:S03]  /*06d0*/  IADD3 R24, P1, PT, R27, R18, RZ ;  /* 0x000000121b187210 */ /* 0x000fc60007f3e0ff */
[----:B------:R-:W-:Y:S01]  /*06e0*/  IMAD.X R23, RZ, RZ, R17, P0 ;  /* 0x000000ffff177224 */ /* 0x000fe200000e0611 */
[----:B------:R-:W-:Y:S01]  /*06f0*/  IADD3.X R25, PT, PT, RZ, R19, RZ, P1, !PT ;  /* 0x00000013ff197210 */ /* 0x000fe20000ffe4ff */
[----:B--2---:R-:W0:Y:S03]  /*0700*/  I2F.F16.RM R29, R29 ;  /* 0x0000001d001d7306 */ /* 0x004e260000204c00 */
[----:B0-----:R4:W-:Y:S04]  /*0710*/  STG.E.U16 desc[UR6][R22.64], R29 ;  /* 0x0000001d16007986 */ /* 0x0019e8000c101506 */
[----:B------:R-:W2:Y:S01]  /*0720*/  LDG.E R24, desc[UR6][R24.64] ;  /* 0x0000000618187981 */ /* 0x000ea2000c1e1900 */
[----:B------:R-:W-:Y:S01]  /*0730*/  IADD3 R20, P0, PT, R11, R22, RZ ;  /* 0x000000160b147210 */ /* 0x000fe20007f1e0ff */
[----:B------:R-:W-:-:S04]  /*0740*/  IMAD.IADD R26, R27, 0x1, R26 ;  /* 0x000000011b1a7824 */ /* 0x000fc800078e021a */
[----:B------:R-:W-:Y:S01]  /*0750*/  IMAD.X R21, RZ, RZ, R23, P0 ;  /* 0x000000ffff157224 */ /* 0x000fe200000e0617 */
[----:B------:R-:W-:Y:S01]  /*0760*/  ISETP.GE.AND P0, PT, R26, R10, PT ;  /* 0x0000000a1a00720c */ /* 0x000fe20003f06270 */
[----:B--2---:R-:W0:Y:S03]  /*0770*/  I2F.F16.RM R19, R24 ;  /* 0x0000001800137306 */ /* 0x004e260000204c00 */
[----:B0-----:R4:W-:Y:S09]  /*0780*/  STG.E.U16 desc[UR6][R20.64], R19 ;  /* 0x0000001314007986 */ /* 0x0019f2000c101506 */
[----:B------:R-:W-:Y:S05]  /*0790*/  @!P0 BRA `(.L_x_6) ;  /* 0xfffffffc00888947 */ /* 0x000fea000383ffff */
.L_x_3:
[----:B------:R-:W-:Y:S05]  /*07a0*/  BSYNC.RECONVERGENT B0 ;  /* 0x0000000000007941 */ /* 0x000fea0003800200 */
.L_x_2:
[----:B------:R-:W-:-:S04]  /*07b0*/  IADD3 R7, PT, PT, R6, R7, RZ ;  /* 0x0000000706077210 */ /* 0x000fc80007ffe0ff */
[----:B------:R-:W-:-:S13]  /*07c0*/  ISETP.GE.AND P0, PT, R7, R10, PT ;  /* 0x0000000a0700720c */ /* 0x000fda0003f06270 */
[----:B------:R-:W-:Y:S05]  /*07d0*/  @!P0 BRA `(.L_x_7) ;  /* 0xfffffff800bc8947 */ /* 0x000fea000383ffff */
[----:B------:R-:W-:Y:S05]  /*07e0*/  EXIT ;  /* 0x000000000000794d */ /* 0x000fea0003800000 */
.L_x_8:
        /* <DEDUP_REMOVED lines=9> */
.L_x_57:


//--------------------- .text._Z12print_matrixP6__halfii --------------------------
	.section	.text._Z12print_matrixP6__halfii,"ax",@progbits
	.align	128
        .global         _Z12print_matrixP6__halfii
        .type           _Z12print_matrixP6__halfii,@function
        .size           _Z12print_matrixP6__halfii,(.L_x_58 - _Z12print_matrixP6__halfii)
        .other          _Z12print_matrixP6__halfii,@"STO_CUDA_ENTRY STV_DEFAULT"
_Z12print_matrixP6__halfii:
.text._Z12print_matrixP6__halfii:
[----:B------:R-:W0:Y:S01]  /*0000*/  LDC R1, c[0x0][0x37c] ;  /* 0x0000df00ff017b82 */ /* 0x000e220000000800 */
[----:B------:R-:W1:Y:S07]  /*0010*/  S2R R0, SR_TID.X ;  /* 0x0000000000007919 */ /* 0x000e6e0000002100 */
[----:B------:R-:W2:Y:S01]  /*0020*/  S2UR UR5, SR_CTAID.Y ;  /* 0x00000000000579c3 */ /* 0x000ea20000002600 */
[----:B------:R-:W3:Y:S01]  /*0030*/  LDCU UR8, c[0x0][0x2fc] ;  /* 0x00005f80ff0877ac */ /* 0x000ee20008000800 */
[----:B0-----:R-:W-:Y:S01]  /*0040*/  VIADD R1, R1, 0xfffffff8 ;  /* 0xfffffff801017836 */ /* 0x001fe20000000000 */
[----:B------:R-:W0:Y:S01]  /*0050*/  S2R R2, SR_TID.Y ;  /* 0x0000000000027919 */ /* 0x000e220000002200 */
[----:B------:R-:W4:Y:S04]  /*0060*/  LDCU UR6, c[0x0][0x360] ;  /* 0x00006c00ff0677ac */ /* 0x000f280008000800 */
[----:B------:R-:W4:Y:S01]  /*0070*/  S2UR UR4, SR_CTAID.X ;  /* 0x00000000000479c3 */ /* 0x000f220000002500 */
[----:B------:R-:W2:Y:S07]  /*0080*/  LDCU UR7, c[0x0][0x364] ;  /* 0x00006c80ff0777ac */ /* 0x000eae0008000800 */
[----:B------:R-:W5:Y:S01]  /*0090*/  LDC R17, c[0x0][0x388] ;  /* 0x0000e200ff117b82 */ /* 0x000f620000000800 */
[----:B--2---:R-:W-:Y:S01]  /*00a0*/  UIMAD UR5, UR5, UR7, URZ ;  /* 0x00000007050572a4 */ /* 0x004fe2000f8e02ff */
[----:B------:R-:W2:Y:S01]  /*00b0*/  LDCU UR7, c[0x0][0x2f8] ;  /* 0x00005f00ff0777ac */ /* 0x000ea20008000800 */
[----:B-1----:R-:W-:Y:S01]  /*00c0*/  IMAD.MOV R0, RZ, RZ, -R0 ;  /* 0x000000ffff007224 */ /* 0x002fe200078e0a00 */
[----:B----4-:R-:W-:-:S03]  /*00d0*/  UIMAD UR4, UR4, UR6, URZ ;  /* 0x00000006040472a4 */ /* 0x010fc6000f8e02ff */
[----:B0-----:R-:W-:-:S04]  /*00e0*/  LOP3.LUT P0, RZ, R2, UR5, RZ, 0xfc, !PT ;  /* 0x0000000502ff7c12 */ /* 0x001fc8000f80fcff */
[----:B------:R-:W-:-:S04]  /*00f0*/  ISETP.NE.OR P0, PT, R0, UR4, P0 ;  /* 0x0000000400007c0c */ /* 0x000fc80008705670 */
[----:B-----5:R-:W-:Y:S02]  /*0100*/  ISETP.LT.OR P0, PT, R17, 0x1, P0 ;  /* 0x000000011100780c */ /* 0x020fe40000701670 */
[----:B--2---:R-:W-:-:S05]  /*0110*/  IADD3 R16, P1, PT, R1, UR7, RZ ;  /* 0x0000000701107c10 */ /* 0x004fca000ff3e0ff */
[----:B---3--:R-:W-:-:S06]  /*0120*/  IMAD.X R2, RZ, RZ, UR8, P1 ;  /* 0x00000008ff027e24 */ /* 0x008fcc00088e06ff */
[----:B------:R-:W-:Y:S05]  /*0130*/  @P0 EXIT ;  /* 0x000000000000094d */ /* 0x000fea0003800000 */
[----:B------:R-:W0:Y:S02]  /*0140*/  LDC R25, c[0x0][0x38c] ;  /* 0x0000e300ff197b82 */ /* 0x000e240000000800 */
[----:B0-----:R-:W-:-:S13]  /*0150*/  ISETP.GE.AND P0, PT, R25, 0x1, PT ;  /* 0x000000011900780c */ /* 0x001fda0003f06270 */
[----:B------:R-:W-:Y:S05]  /*0160*/  @!P0 BRA `(.L_x_9) ;  /* 0x0000001c00548947 */ /* 0x000fea0003800000 */
[----:B------:R-:W-:Y:S01]  /*0170*/  HFMA2 R24, -RZ, RZ, 0, 0 ;  /* 0x00000000ff187431 */ /* 0x000fe200000001ff */
[C---:B------:R-:W-:Y:S01]  /*0180*/  LOP3.LUT R26, R25.reuse, 0x7, RZ, 0xc0, !PT ;  /* 0x00000007191a7812 */ /* 0x040fe200078ec0ff */
[----:B------:R-:W0:Y:S01]  /*0190*/  LDCU.64 UR36, c[0x0][0x358] ;  /* 0x00006b00ff2477ac */ /* 0x000e220008000a00 */
[----:B------:R-:W-:-:S07]  /*01a0*/  LOP3.LUT R25, R25, 0x3, RZ, 0xc0, !PT ;  /* 0x0000000319197812 */ /* 0x000fce00078ec0ff */
.L_x_46:
[----:B------:R-:W1:Y:S01]  /*01b0*/  LDCU UR4, c[0x0][0x38c] ;  /* 0x00007180ff0477ac */ /* 0x000e620008000800 */
[----:B------:R-:W-:Y:S01]  /*01c0*/  IMAD.MOV.U32 R23, RZ, RZ, RZ ;  /* 0x000000ffff177224 */ /* 0x000fe200078e00ff */
[----:B-1----:R-:W-:Y:S02]  /*01d0*/  UISETP.GE.U32.AND UP0, UPT, UR4, 0x10, UPT ;  /* 0x000000100400788c */ /* 0x002fe4000bf06070 */
[----:B------:R-:W-:-:S07]  /*01e0*/  IMAD R22, R24, UR4, RZ ;  /* 0x0000000418167c24 */ /* 0x000fce000f8e02ff */
[----:B------:R-:W-:Y:S05]  /*01f0*/  BRA.U !UP0, `(.L_x_10) ;  /* 0x0000000d084c7547 */ /* 0x000fea000b800000 */
[----:B------:R-:W1:Y:S01]  /*0200*/  LDC.64 R4, c[0x0][0x380] ;  /* 0x0000e000ff047b82 */ /* 0x000e620000000a00 */
[----:B------:R-:W-:Y:S01]  /*0210*/  ULOP3.LUT UR4, UR4, 0x7ffffff0, URZ, 0xc0, !UPT ;  /* 0x7ffffff004047892 */ /* 0x000fe2000f8ec0ff */
[----:B------:R-:W-:Y:S03]  /*0220*/  BSSY.RECONVERGENT B6, `(.L_x_10) ;  /* 0x00000d0000067945 */ /* 0x000fe60003800200 */
[----:B------:R-:W-:Y:S02]  /*0230*/  UIADD3 UR5, UPT, UPT, -UR4, URZ, URZ ;  /* 0x000000ff04057290 */ /* 0x000fe4000fffe1ff */
[----:B------:R-:W-:-:S04]  /*0240*/  IMAD.U32 R23, RZ, RZ, UR4 ;  /* 0x00000004ff177e24 */ /* 0x000fc8000f8e00ff */
[----:B------:R-:W-:Y:S02]  /*0250*/  IMAD.U32 R19, RZ, RZ, UR5 ;  /* 0x00000005ff137e24 */ /* 0x000fe4000f8e00ff */
[----:B-1----:R-:W-:-:S03]  /*0260*/  IMAD.WIDE.U32 R4, R22, 0x2, R4 ;  /* 0x0000000216047825 */ /* 0x002fc600078e0004 */
[----:B------:R-:W-:-:S04]  /*0270*/  IADD3 R28, P0, PT, R4, 0x10, RZ ;  /* 0x00000010041c7810 */ /* 0x000fc80007f1e0ff */
[----:B------:R-:W-:-:S09]  /*0280*/  IADD3.X R29, PT, PT, RZ, R5, RZ, P0, !PT ;  /* 0x00000005ff1d7210 */ /* 0x000fd200007fe4ff */
.L_x_27:
[----:B0-----:R-:W2:Y:S01]  /*0290*/  LDG.E.U16 R0, desc[UR36][R28.64+-0x10] ;  /* 0xfffff0241c007981 */ /* 0x001ea2000c1e1500 */
[----:B------:R-:W0:Y:S01]  /*02a0*/  LDCU UR4, c[0x0][0x2f8] ;  /* 0x00005f00ff0477ac */ /* 0x000e220008000800 */
[----:B------:R-:W-:Y:S01]  /*02b0*/  MOV R8, 0x0 ;  /* 0x0000000000087802 */ /* 0x000fe20000000f00 */
[----:B------:R-:W-:Y:S02]  /*02c0*/  IMAD.MOV.U32 R10, RZ, RZ, 0x3 ;  /* 0x00000003ff0a7424 */ /* 0x000fe400078e00ff */
[----:B------:R-:W-:Y:S02]  /*02d0*/  IMAD.MOV.U32 R6, RZ, RZ, R16 ;  /* 0x000000ffff067224 */ /* 0x000fe400078e0010 */
[----:B------:R-:W-:Y:S01]  /*02e0*/  IMAD.MOV.U32 R7, RZ, RZ, R2 ;  /* 0x000000ffff077224 */ /* 0x000fe200078e0002 */
[----:B------:R-:W1:Y:S01]  /*02f0*/  LDC.64 R8, c[0x4][R8] ;  /* 0x0100000008087b82 */ /* 0x000e620000000a00 */
[----:B0-----:R-:W-:Y:S01]  /*0300*/  VIADD R17, R16, -UR4 ;  /* 0x8000000410117c36 */ /* 0x001fe20008000000 */
[----:B------:R-:W0:Y:S02]  /*0310*/  LDCU.64 UR4, c[0x4][0x8] ;  /* 0x01000100ff0477ac */ /* 0x000e240008000a00 */
[----:B0-----:R-:W-:Y:S01]  /*0320*/  IMAD.U32 R4, RZ, RZ, UR4 ;  /* 0x00000004ff047e24 */ /* 0x001fe2000f8e00ff */
[----:B------:R-:W-:Y:S01]  /*0330*/  MOV R5, UR5 ;  /* 0x0000000500057c02 */ /* 0x000fe20008000f00 */
[----:B--2---:R-:W0:Y:S02]  /*0340*/  F2I.F16.FLOOR.NTZ R11, R0 ;  /* 0x00000000000b7305 */ /* 0x004e240000107100 */
[----:B01----:R0:W-:Y:S04]  /*0350*/  STL.64 [R17], R10 ;  /* 0x0000000a11007387 */ /* 0x0031e80000100a00 */
[----:B------:R-:W-:-:S07]  /*0360*/  LEPC R20, `(.L_x_11) ;  /* 0x000000001014794e */ /* 0x000fce0000000000 */
[----:B0-----:R-:W-:Y:S05]  /*0370*/  CALL.ABS.NOINC R8 ;  /* 0x0000000008007343 */ /* 0x001fea0003c00000 */
.L_x_11:
[----:B------:R-:W2:Y:S01]  /*0380*/  LDG.E.U16 R0, desc[UR36][R28.64+-0xe] ;  /* 0xfffff2241c007981 */ /* 0x000ea2000c1e1500 */
[----:B------:R-:W-:Y:S01]  /*0390*/  IMAD.MOV.U32 R10, RZ, RZ, 0x3 ;  /* 0x00000003ff0a7424 */ /* 0x000fe200078e00ff */
[----:B------:R-:W-:Y:S01]  /*03a0*/  MOV R18, 0x0 ;  /* 0x0000000000127802 */ /* 0x000fe20000000f00 */
[----:B------:R-:W0:Y:S01]  /*03b0*/  LDCU.64 UR4, c[0x4][0x8] ;  /* 0x01000100ff0477ac */ /* 0x000e220008000a00 */
[----:B------:R-:W-:Y:S02]  /*03c0*/  IMAD.MOV.U32 R6, RZ, RZ, R16 ;  /* 0x000000ffff067224 */ /* 0x000fe400078e0010 */
[----:B------:R1:W3:Y:S01]  /*03d0*/  LDC.64 R8, c[0x4][R18] ;  /* 0x0100000012087b82 */ /* 0x0002e20000000a00 */
[----:B------:R-:W-:Y:S01]  /*03e0*/  IMAD.MOV.U32 R7, RZ, RZ, R2 ;  /* 0x000000ffff077224 */ /* 0x000fe200078e0002 */
[----:B0-----:R-:W-:Y:S01]  /*03f0*/  MOV R4, UR4 ;  /* 0x0000000400047c02 */ /* 0x001fe20008000f00 */
[----:B------:R-:W-:Y:S01]  /*0400*/  IMAD.U32 R5, RZ, RZ, UR5 ;  /* 0x00000005ff057e24 */ /* 0x000fe2000f8e00ff */
[----:B--2---:R-:W0:Y:S02]  /*0410*/  F2I.F16.FLOOR.NTZ R11, R0 ;  /* 0x00000000000b7305 */ /* 0x004e240000107100 */
[----:B0--3--:R1:W-:Y:S04]  /*0420*/  STL.64 [R17], R10 ;  /* 0x0000000a11007387 */ /* 0x0093e80000100a00 */
[----:B------:R-:W-:-:S07]  /*0430*/  LEPC R20, `(.L_x_12) ;  /* 0x000000001014794e */ /* 0x000fce0000000000 */
[----:B-1----:R-:W-:Y:S05]  /*0440*/  CALL.ABS.NOINC R8 ;  /* 0x0000000008007343 */ /* 0x002fea0003c00000 */
.L_x_12:
[----:B------:R-:W2:Y:S01]  /*0450*/  LDG.E.U16 R0, desc[UR36][R28.64+-0xc] ;  /* 0xfffff4241c007981 */ /* 0x000ea2000c1e1500 */
[----:B------:R-:W-:Y:S01]  /*0460*/  HFMA2 R10, -RZ, RZ, 0, 1.78813934326171875e-07 ;  /* 0x00000003ff0a7431 */ /* 0x000fe200000001ff */
[----:B------:R0:W1:Y:S01]  /*0470*/  LDC.64 R8, c[0x4][R18] ;  /* 0x0100000012087b82 */ /* 0x0000620000000a00 */
[----:B------:R-:W3:Y:S01]  /*0480*/  LDCU.64 UR4, c[0x4][0x8] ;  /* 0x01000100ff0477ac */ /* 0x000ee20008000a00 */
[----:B------:R-:W-:Y:S01]  /*0490*/  IMAD.MOV.U32 R6, RZ, RZ, R16 ;  /* 0x000000ffff067224 */ /* 0x000fe200078e0010 */
[----:B------:R-:W-:Y:S01]  /*04a0*/  MOV R7, R2 ;  /* 0x0000000200077202 */ /* 0x000fe20000000f00 */
[----:B---3--:R-:W-:Y:S02]  /*04b0*/  IMAD.U32 R4, RZ, RZ, UR4 ;  /* 0x00000004ff047e24 */ /* 0x008fe4000f8e00ff */
[----:B------:R-:W-:Y:S01]  /*04c0*/  IMAD.U32 R5, RZ, RZ, UR5 ;  /* 0x00000005ff057e24 */ /* 0x000fe2000f8e00ff */
[----:B--2---:R-:W2:Y:S02]  /*04d0*/  F2I.F16.FLOOR.NTZ R11, R0 ;  /* 0x00000000000b7305 */ /* 0x004ea40000107100 */
[----:B-12---:R0:W-:Y:S04]  /*04e0*/  STL.64 [R17], R10 ;  /* 0x0000000a11007387 */ /* 0x0061e80000100a00 */
[----:B------:R-:W-:-:S07]  /*04f0*/  LEPC R20, `(.L_x_13) ;  /* 0x000000001014794e */ /* 0x000fce0000000000 */
[----:B0-----:R-:W-:Y:S05]  /*0500*/  CALL.ABS.NOINC R8 ;  /* 0x0000000008007343 */ /* 0x001fea0003c00000 */
.L_x_13:
[----:B------:R-:W2:Y:S01]  /*0510*/  LDG.E.U16 R0, desc[UR36][R28.64+-0xa] ;  /* 0xfffff6241c007981 */ /* 0x000ea2000c1e1500 */
[----:B------:R-:W-:Y:S01]  /*0520*/  IMAD.MOV.U32 R10, RZ, RZ, 0x3 ;  /* 0x00000003ff0a7424 */ /* 0x000fe200078e00ff */
[----:B------:R0:W1:Y:S01]  /*0530*/  LDC.64 R8, c[0x4][R18] ;  /* 0x0100000012087b82 */ /* 0x0000620000000a00 */
[----:B------:R-:W3:Y:S01]  /*0540*/  LDCU.64 UR4, c[0x4][0x8] ;  /* 0x01000100ff0477ac */ /* 0x000ee20008000a00 */
[----:B------:R-:W-:Y:S01]  /*0550*/  MOV R6, R16 ;  /* 0x0000001000067202 */ /* 0x000fe20000000f00 */
[----:B------:R-:W-:Y:S02]  /*0560*/  IMAD.MOV.U32 R7, RZ, RZ, R2 ;  /* 0x000000ffff077224 */ /* 0x000fe400078e0002 */
[----:B---3--:R-:W-:Y:S02]  /*0570*/  IMAD.U32 R4, RZ, RZ, UR4 ;  /* 0x00000004ff047e24 */ /* 0x008fe4000f8e00ff */
[----:B------:R-:W-:Y:S01]  /*0580*/  IMAD.U32 R5, RZ, RZ, UR5 ;  /* 0x00000005ff057e24 */ /* 0x000fe2000f8e00ff */
[----:B--2---:R-:W2:Y:S02]  /*0590*/  F2I.F16.FLOOR.NTZ R11, R0 ;  /* 0x00000000000b7305 */ /* 0x004ea40000107100 */
[----:B-12---:R0:W-:Y:S04]  /*05a0*/  STL.64 [R17], R10 ;  /* 0x0000000a11007387 */ /* 0x0061e80000100a00 */
[----:B------:R-:W-:-:S07]  /*05b0*/  LEPC R20, `(.L_x_14) ;  /* 0x000000001014794e */ /* 0x000fce0000000000 */
[----:B0-----:R-:W-:Y:S05]  /*05c0*/  CALL.ABS.NOINC R8 ;  /* 0x0000000008007343 */ /* 0x001fea0003c00000 */
.L_x_14:
[----:B------:R-:W2:Y:S01]  /*05d0*/  LDG.E.U16 R0, desc[UR36][R28.64+-0x8] ;  /* 0xfffff8241c007981 */ /* 0x000ea2000c1e1500 */
[----:B------:R-:W-:Y:S01]  /*05e0*/  IMAD.MOV.U32 R10, RZ, RZ, 0x3 ;  /* 0x00000003ff0a7424 */ /* 0x000fe200078e00ff */
[----:B------:R0:W1:Y:S01]  /*05f0*/  LDC.64 R8, c[0x4][R18] ;  /* 0x0100000012087b82 */ /* 0x0000620000000a00 */
[----:B------:R-:W3:Y:S01]  /*0600*/  LDCU.64 UR4, c[0x4][0x8] ;  /* 0x01000100ff0477ac */ /* 0x000ee20008000a00 */
[----:B------:R-:W-:Y:S02]  /*0610*/  IMAD.MOV.U32 R6, RZ, RZ, R16 ;  /* 0x000000ffff067224 */ /* 0x000fe400078e0010 */
[----:B------:R-:W-:Y:S02]  /*0620*/  IMAD.MOV.U32 R7, RZ, RZ, R2 ;  /* 0x000000ffff077224 */ /* 0x000fe400078e0002 */
[----:B---3--:R-:W-:Y:S01]  /*0630*/  IMAD.U32 R4, RZ, RZ, UR4 ;  /* 0x00000004ff047e24 */ /* 0x008fe2000f8e00ff */
[----:B------:R-:W-:Y:S01]  /*0640*/  MOV R5, UR5 ;  /* 0x0000000500057c02 */ /* 0x000fe20008000f00 */
[----:B--2---:R-:W2:Y:S02]  /*0650*/  F2I.F16.FLOOR.NTZ R11, R0 ;  /* 0x00000000000b7305 */ /* 0x004ea40000107100 */
[----:B-12---:R0:W-:Y:S04]  /*0660*/  STL.64 [R17], R10 ;  /* 0x0000000a11007387 */ /* 0x0061e80000100a00 */
[----:B------:R-:W-:-:S07]  /*0670*/  LEPC R20, `(.L_x_15) ;  /* 0x000000001014794e */ /* 0x000fce0000000000 */
[----:B0-----:R-:W-:Y:S05]  /*0680*/  CALL.ABS.NOINC R8 ;  /* 0x0000000008007343 */ /* 0x001fea0003c00000 */
.L_x_15:
[----:B------:R-:W2:Y:S01]  /*0690*/  LDG.E.U16 R0, desc[UR36][R28.64+-0x6] ;  /* 0xfffffa241c007981 */ /* 0x000ea2000c1e1500 */
[----:B------:R-:W-:Y:S01]  /*06a0*/  IMAD.MOV.U32 R10, RZ, RZ, 0x3 ;  /* 0x00000003ff0a7424 */ /* 0x000fe200078e00ff */
[----:B------:R0:W1:Y:S01]  /*06b0*/  LDC.64 R8, c[0x4][R18] ;  /* 0x0100000012087b82 */ /* 0x0000620000000a00 */
[----:B------:R-:W3:Y:S01]  /*06c0*/  LDCU.64 UR4, c[0x4][0x8] ;  /* 0x01000100ff0477ac */ /* 0x000ee20008000a00 */
[----:B------:R-:W-:Y:S02]  /*06d0*/  IMAD.MOV.U32 R6, RZ, RZ, R16 ;  /* 0x000000ffff067224 */ /* 0x000fe400078e0010 */
[----:B------:R-:W-:Y:S01]  /*06e0*/  IMAD.MOV.U32 R7, RZ, RZ, R2 ;  /* 0x000000ffff077224 */ /* 0x000fe200078e0002 */
[----:B---3--:R-:W-:Y:S01]  /*06f0*/  MOV R4, UR4 ;  /* 0x0000000400047c02 */ /* 0x008fe20008000f00 */
[----:B------:R-:W-:Y:S01]  /*0700*/  IMAD.U32 R5, RZ, RZ, UR5 ;  /* 0x00000005ff057e24 */ /* 0x000fe2000f8e00ff */
[----:B--2---:R-:W2:Y:S02]  /*0710*/  F2I.F16.FLOOR.NTZ R11, R0 ;  /* 0x00000000000b7305 */ /* 0x004ea40000107100 */
[----:B-12---:R0:W-:Y:S04]  /*0720*/  STL.64 [R17], R10 ;  /* 0x0000000a11007387 */ /* 0x0061e80000100a00 */
[----:B------:R-:W-:-:S07]  /*0730*/  LEPC R20, `(.L_x_16) ;  /* 0x000000001014794e */ /* 0x000fce0000000000 */
[----:B0-----:R-:W-:Y:S05]  /*0740*/  CALL.ABS.NOINC R8 ;  /* 0x0000000008007343 */ /* 0x001fea0003c00000 */
.L_x_16:
        /* <DEDUP_REMOVED lines=12> */
.L_x_17:
        /* <DEDUP_REMOVED lines=12> */
.L_x_18:
        /* <DEDUP_REMOVED lines=12> */
.L_x_19:
        /* <DEDUP_REMOVED lines=12> */
.L_x_20:
        /* <DEDUP_REMOVED lines=12> */
.L_x_21:
        /* <DEDUP_REMOVED lines=12> */
.L_x_22:
        /* <DEDUP_REMOVED lines=12> */
.L_x_23:
        /* <DEDUP_REMOVED lines=12> */
.L_x_24:
        /* <DEDUP_REMOVED lines=12> */
.L_x_25:
        /* <DEDUP_REMOVED lines=12> */
.L_x_26:
[----:B------:R-:W-:Y:S01]  /*0ed0*/  VIADD R19, R19, 0x10 ;  /* 0x0000001013137836 */ /* 0x000fe20000000000 */
[----:B------:R-:W-:-:S04]  /*0ee0*/  IADD3 R28, P1, PT, R28, 0x20, RZ ;  /* 0x000000201c1c7810 */ /* 0x000fc80007f3e0ff */
[----:B------:R-:W-:Y:S01]  /*0ef0*/  ISETP.NE.AND P0, PT, R19, RZ, PT ;  /* 0x000000ff1300720c */ /* 0x000fe20003f05270 */
[----:B------:R-:W-:-:S12]  /*0f00*/  IMAD.X R29, RZ, RZ, R29, P1 ;  /* 0x000000ffff1d7224 */ /* 0x000fd800008e061d */
[----:B------:R-:W-:Y:S05]  /*0f10*/  @P0 BRA `(.L_x_27) ;  /* 0xfffffff000dc0947 */ /* 0x000fea000383ffff */
[----:B------:R-:W-:Y:S05]  /*0f20*/  BSYNC.RECONVERGENT B6 ;  /* 0x0000000000067941 */ /* 0x000fea0003800200 */
.L_x_10:
[----:B------:R-:W1:Y:S02]  /*0f30*/  LDCU UR4, c[0x0][0x38c] ;  /* 0x00007180ff0477ac */ /* 0x000e640008000800 */
[----:B-1----:R-:W-:-:S04]  /*0f40*/  ULOP3.LUT UR4, UR4, 0xf, URZ, 0xc0, !UPT ;  /* 0x0000000f04047892 */ /* 0x002fc8000f8ec0ff */
[----:B------:R-:W-:-:S09]  /*0f50*/  UISETP.NE.AND UP0, UPT, UR4, URZ, UPT ;  /* 0x000000ff0400728c */ /* 0x000fd2000bf05270 */
[----:B------:R-:W-:Y:S05]  /*0f60*/  BRA.U !UP0, `(.L_x_28) ;  /* 0x0000000d08a07547 */ /* 0x000fea000b800000 */
[----:B------:R-:W1:Y:S01]  /*0f70*/  LDCU UR5, c[0x0][0x2f8] ;  /* 0x00005f00ff0577ac */ /* 0x000e620008000800 */
[----:B------:R-:W-:-:S04]  /*0f80*/  UIADD3 UR4, UPT, UPT, UR4, -0x1, URZ ;  /* 0xffffffff04047890 */ /* 0x000fc8000fffe0ff */
[----:B------:R-:W-:Y:S01]  /*0f90*/  UISETP.GE.U32.AND UP0, UPT, UR4, 0x7, UPT ;  /* 0x000000070400788c */ /* 0x000fe2000bf06070 */
[----:B-1----:R-:W-:-:S08]  /*0fa0*/  IADD3 R17, PT, PT, R16, -UR5, RZ ;  /* 0x8000000510117c10 */ /* 0x002fd0000fffe0ff */
[----:B------:R-:W-:Y:S05]  /*0fb0*/  BRA.U !UP0, `(.L_x_29) ;  /* 0x0000000508ac7547 */ /* 0x000fea000b800000 */
[----:B------:R-:W1:Y:S01]  /*0fc0*/  LDC.64 R10, c[0x0][0x380] ;  /* 0x0000e000ff0a7b82 */ /* 0x000e620000000a00 */
[----:B------:R-:W-:Y:S01]  /*0fd0*/  IMAD.IADD R3, R22, 0x1, R23 ;  /* 0x0000000116037824 */ /* 0x000fe200078e0217 */
[----:B------:R-:W-:Y:S01]  /*0fe0*/  MOV R27, 0x0 ;  /* 0x00000000001b7802 */ /* 0x000fe20000000f00 */
[----:B------:R-:W-:Y:S01]  /*0ff0*/  IMAD.MOV.U32 R12, RZ, RZ, 0x3 ;  /* 0x00000003ff0c7424 */ /* 0x000fe200078e00ff */
[----:B------:R-:W2:Y:S01]  /*1000*/  LDCU.64 UR4, c[0x4][0x8] ;  /* 0x01000100ff0477ac */ /* 0x000ea20008000a00 */
[----:B-1----:R-:W-:-:S06]  /*1010*/  IMAD.WIDE.U32 R10, R3, 0x2, R10 ;  /* 0x00000002030a7825 */ /* 0x002fcc00078e000a */
[----:B0-----:R-:W3:Y:S01]  /*1020*/  LDG.E.U16 R10, desc[UR36][R10.64] ;  /* 0x000000240a0a7981 */ /* 0x001ee2000c1e1500 */
[----:B------:R0:W1:Y:S01]  /*1030*/  LDC.64 R8, c[0x4][R27] ;  /* 0x010000001b087b82 */ /* 0x0000620000000a00 */
[----:B--2---:R-:W-:Y:S01]  /*1040*/  IMAD.U32 R4, RZ, RZ, UR4 ;  /* 0x00000004ff047e24 */ /* 0x004fe2000f8e00ff */
[----:B------:R-:W-:Y:S01]  /*1050*/  MOV R5, UR5 ;  /* 0x0000000500057c02 */ /* 0x000fe20008000f00 */
[----:B------:R-:W-:Y:S02]  /*1060*/  IMAD.MOV.U32 R6, RZ, RZ, R16 ;  /* 0x000000ffff067224 */ /* 0x000fe400078e0010 */
[----:B------:R-:W-:Y:S01]  /*1070*/  IMAD.MOV.U32 R7, RZ, RZ, R2 ;  /* 0x000000ffff077224 */ /* 0x000fe200078e0002 */
[----:B---3--:R-:W2:Y:S02]  /*1080*/  F2I.F16.FLOOR.NTZ R13, R10 ;  /* 0x0000000a000d7305 */ /* 0x008ea40000107100 */
[----:B-12---:R0:W-:Y:S04]  /*1090*/  STL.64 [R17], R12 ;  /* 0x0000000c11007387 */ /* 0x0061e80000100a00 */
[----:B------:R-:W-:-:S07]  /*10a0*/  LEPC R20, `(.L_x_30) ;  /* 0x000000001014794e */ /* 0x000fce0000000000 */
[----:B0-----:R-:W-:Y:S05]  /*10b0*/  CALL.ABS.NOINC R8 ;  /* 0x0000000008007343 */ /* 0x001fea0003c00000 */
.L_x_30:
[----:B------:R-:W0:Y:S01]  /*10c0*/  LDCU.64 UR4, c[0x0][0x380] ;  /* 0x00007000ff0477ac */ /* 0x000e220008000a00 */
[----:B------:R-:W-:-:S05]  /*10d0*/  IADD3 R0, P0, PT, R22, R23, RZ ;  /* 0x0000001716007210 */ /* 0x000fca0007f1e0ff */
[----:B------:R-:W-:Y:S01]  /*10e0*/  IMAD.X R3, RZ, RZ, RZ, P0 ;  /* 0x000000ffff037224 */ /* 0x000fe200000e06ff */
[----:B0-----:R-:W-:-:S04]  /*10f0*/  LEA R18, P0, R0, UR4, 0x1 ;  /* 0x0000000400127c11 */ /* 0x001fc8000f8008ff */
[----:B------:R-:W-:Y:S01]  /*1100*/  LEA.HI.X R19, R0, UR5, R3, 0x1, P0 ;  /* 0x0000000500137c11 */ /* 0x000fe200080f0c03 */
[----:B------:R-:W-:Y:S01]  /*1110*/  HFMA2 R10, -RZ, RZ, 0, 1.78813934326171875e-07 ;  /* 0x00000003ff0a7431 */ /* 0x000fe200000001ff */
[----:B------:R0:W1:Y:S01]  /*1120*/  LDC.64 R8, c[0x4][R27] ;  /* 0x010000001b087b82 */ /* 0x0000620000000a00 */
[----:B------:R-:W2:Y:S02]  /*1130*/  LDCU.64 UR4, c[0x4][0x8] ;  /* 0x01000100ff0477ac */ /* 0x000ea40008000a00 */
[----:B------:R-:W3:Y:S01]  /*1140*/  LDG.E.U16 R0, desc[UR36][R18.64+0x2] ;  /* 0x0000022412007981 */ /* 0x000ee2000c1e1500 */
[----:B------:R-:W-:Y:S01]  /*1150*/  IMAD.MOV.U32 R6, RZ, RZ, R16 ;  /* 0x000000ffff067224 */ /* 0x000fe200078e0010 */
[----:B------:R-:W-:Y:S01]  /*1160*/  MOV R7, R2 ;  /* 0x0000000200077202 */ /* 0x000fe20000000f00 */
[----:B--2---:R-:W-:Y:S02]  /*1170*/  IMAD.U32 R4, RZ, RZ, UR4 ;  /* 0x00000004ff047e24 */ /* 0x004fe4000f8e00ff */
[----:B------:R-:W-:Y:S01]  /*1180*/  IMAD.U32 R5, RZ, RZ, UR5 ;  /* 0x00000005ff057e24 */ /* 0x000fe2000f8e00ff */
[----:B---3--:R-:W2:Y:S02]  /*1190*/  F2I.F16.FLOOR.NTZ R11, R0 ;  /* 0x00000000000b7305 */ /* 0x008ea40000107100 */
[----:B-12---:R0:W-:Y:S04]  /*11a0*/  STL.64 [R17], R10 ;  /* 0x0000000a11007387 */ /* 0x0061e80000100a00 */
[----:B------:R-:W-:-:S07]  /*11b0*/  LEPC R20, `(.L_x_31) ;  /* 0x000000001014794e */ /* 0x000fce0000000000 */
[----:B0-----:R-:W-:Y:S05]  /*11c0*/  CALL.ABS.NOINC R8 ;  /* 0x0000000008007343 */ /* 0x001fea0003c00000 */
.L_x_31:
[----:B------:R-:W2:Y:S01]  /*11d0*/  LDG.E.U16 R0, desc[UR36][R18.64+0x4] ;  /* 0x0000042412007981 */ /* 0x000ea2000c1e1500 */
[----:B------:R-:W-:Y:S01]  /*11e0*/  IMAD.MOV.U32 R10, RZ, RZ, 0x3 ;  /* 0x00000003ff0a7424 */ /* 0x000fe200078e00ff */
[----:B------:R-:W-:Y:S01]  /*11f0*/  MOV R27, 0x0 ;  /* 0x00000000001b7802 */ /* 0x000fe20000000f00 */
[----:B------:R-:W0:Y:S01]  /*1200*/  LDCU.64 UR4, c[0x4][0x8] ;  /* 0x01000100ff0477ac */ /* 0x000e220008000a00 */
[----:B------:R-:W-:Y:S01]  /*1210*/  MOV R6, R16 ;  /* 0x0000001000067202 */ /* 0x000fe20000000f00 */
[----:B------:R-:W-:Y:S01]  /*1220*/  IMAD.MOV.U32 R7, RZ, RZ, R2 ;  /* 0x000000ffff077224 */ /* 0x000fe200078e0002 */
[----:B------:R1:W3:Y:S01]  /*1230*/  LDC.64 R8, c[0x4][R27] ;  /* 0x010000001b087b82 */ /* 0x0002e20000000a00 */
[----:B0-----:R-:W-:Y:S02]  /*1240*/  IMAD.U32 R4, RZ, RZ, UR4 ;  /* 0x00000004ff047e24 */ /* 0x001fe4000f8e00ff */
[----:B------:R-:W-:Y:S01]  /*1250*/  IMAD.U32 R5, RZ, RZ, UR5 ;  /* 0x00000005ff057e24 */ /* 0x000fe2000f8e00ff */
[----:B--2---:R-:W0:Y:S02]  /*1260*/  F2I.F16.FLOOR.NTZ R11, R0 ;  /* 0x00000000000b7305 */ /* 0x004e240000107100 */
[----:B0--3--:R1:W-:Y:S04]  /*1270*/  STL.64 [R17], R10 ;  /* 0x0000000a11007387 */ /* 0x0093e80000100a00 */
[----:B------:R-:W-:-:S07]  /*1280*/  LEPC R20, `(.L_x_32) ;  /* 0x000000001014794e */ /* 0x000fce0000000000 */
[----:B-1----:R-:W-:Y:S05]  /*1290*/  CALL.ABS.NOINC R8 ;  /* 0x0000000008007343 */ /* 0x002fea0003c00000 */
.L_x_32:
        /* <DEDUP_REMOVED lines=12> */
.L_x_33:
        /* <DEDUP_REMOVED lines=12> */
.L_x_34:
[----:B------:R-:W2:Y:S01]  /*1420*/  LDG.E.U16 R0, desc[UR36][R18.64+0xa] ;  /* 0x00000a2412007981 */ /* 0x000ea2000c1e1500 */
[----:B------:R-:W-:Y:S01]  /*1430*/  HFMA2 R10, -RZ, RZ, 0, 1.78813934326171875e-07 ;  /* 0x00000003ff0a7431 */ /* 0x000fe200000001ff */
        /* <DEDUP_REMOVED lines=10> */
.L_x_35:
[----:B------:R-:W2:Y:S01]  /*14e0*/  LDG.E.U16 R0, desc[UR36][R18.64+0xc] ;  /* 0x00000c2412007981 */ /* 0x000ea2000c1e1500 */
[----:B------:R-:W-:Y:S01]  /*14f0*/  IMAD.MOV.U32 R10, RZ, RZ, 0x3 ;  /* 0x00000003ff0a7424 */ /* 0x000fe200078e00ff */
[----:B------:R0:W1:Y:S01]  /*1500*/  LDC.64 R8, c[0x4][R27] ;  /* 0x010000001b087b82 */ /* 0x0000620000000a00 */
[----:B------:R-:W3:Y:S01]  /*1510*/  LDCU.64 UR4, c[0x4][0x8] ;  /* 0x01000100ff0477ac */ /* 0x000ee20008000a00 */
[----:B------:R-:W-:Y:S01]  /*1520*/  IMAD.MOV.U32 R6, RZ, RZ, R16 ;  /* 0x000000ffff067224 */ /* 0x000fe200078e0010 */
[----:B------:R-:W-:Y:S02]  /*1530*/  MOV R7, R2 ;  /* 0x0000000200077202 */ /* 0x000fe40000000f00 */
[----:B---3--:R-:W-:Y:S01]  /*1540*/  MOV R4, UR4 ;  /* 0x0000000400047c02 */ /* 0x008fe20008000f00 */
[----:B------:R-:W-:Y:S01]  /*1550*/  IMAD.U32 R5, RZ, RZ, UR5 ;  /* 0x00000005ff057e24 */ /* 0x000fe2000f8e00ff */
[----:B--2---:R-:W2:Y:S02]  /*1560*/  F2I.F16.FLOOR.NTZ R11, R0 ;  /* 0x00000000000b7305 */ /* 0x004ea40000107100 */
[----:B-12---:R0:W-:Y:S04]  /*1570*/  STL.64 [R17], R10 ;  /* 0x0000000a11007387 */ /* 0x0061e80000100a00 */
[----:B------:R-:W-:-:S07]  /*1580*/  LEPC R20, `(.L_x_36) ;  /* 0x000000001014794e */ /* 0x000fce0000000000 */
[----:B0-----:R-:W-:Y:S05]  /*1590*/  CALL.ABS.NOINC R8 ;  /* 0x0000000008007343 */ /* 0x001fea0003c00000 */
.L_x_36:
        /* <DEDUP_REMOVED lines=12> */
.L_x_37:
[----:B------:R-:W-:-:S07]  /*1660*/  IADD3 R23, PT, PT, R23, 0x8, RZ ;  /* 0x0000000817177810 */ /* 0x000fce0007ffe0ff */
.L_x_29:
[----:B------:R-:W-:-:S13]  /*1670*/  ISETP.NE.AND P0, PT, R26, RZ, PT ;  /* 0x000000ff1a00720c */ /* 0x000fda0003f05270 */
[----:B------:R-:W-:Y:S05]  /*1680*/  @!P0 BRA `(.L_x_28) ;  /* 0x0000000400d88947 */ /* 0x000fea0003800000 */
[----:B------:R-:W-:-:S05]  /*1690*/  VIADD R0, R26, 0xffffffff ;  /* 0xffffffff1a007836 */ /* 0x000fca0000000000 */
[----:B------:R-:W-:-:S13]  /*16a0*/  ISETP.GE.U32.AND P0, PT, R0, 0x3, PT ;  /* 0x000000030000780c */ /* 0x000fda0003f06070 */
[----:B------:R-:W-:Y:S05]  /*16b0*/  @!P0 BRA `(.L_x_38) ;  /* 0x0000000000ec8947 */ /* 0x000fea0003800000 */
[----:B------:R-:W1:Y:S01]  /*16c0*/  LDC.64 R10, c[0x0][0x380] ;  /* 0x0000e000ff0a7b82 */ /* 0x000e620000000a00 */
[----:B------:R-:W-:Y:S02]  /*16d0*/  IMAD.IADD R3, R22, 0x1, R23 ;  /* 0x0000000116037824 */ /* 0x000fe400078e0217 */
[----:B------:R-:W-:Y:S01]  /*16e0*/  HFMA2 R12, -RZ, RZ, 0, 1.78813934326171875e-07 ;  /* 0x00000003ff0c7431 */ /* 0x000fe200000001ff */
[----:B------:R-:W-:Y:S01]  /*16f0*/  MOV R27, 0x0 ;  /* 0x00000000001b7802 */ /* 0x000fe20000000f00 */
[----:B------:R-:W2:Y:S01]  /*1700*/  LDCU.64 UR4, c[0x4][0x8] ;  /* 0x01000100ff0477ac */ /* 0x000ea20008000a00 */
[----:B-1----:R-:W-:-:S05]  /*1710*/  IMAD.WIDE.U32 R10, R3, 0x2, R10 ;  /* 0x00000002030a7825 */ /* 0x002fca00078e000a */
[----:B0-----:R-:W3:Y:S01]  /*1720*/  LDG.E.U16 R0, desc[UR36][R10.64] ;  /* 0x000000240a007981 */ /* 0x001ee2000c1e1500 */
[----:B------:R0:W1:Y:S01]  /*1730*/  LDC.64 R8, c[0x4][R27] ;  /* 0x010000001b087b82 */ /* 0x0000620000000a00 */
[----:B--2---:R-:W-:Y:S01]  /*1740*/  IMAD.U32 R4, RZ, RZ, UR4 ;  /* 0x00000004ff047e24 */ /* 0x004fe2000f8e00ff */
[----:B------:R-:W-:Y:S01]  /*1750*/  MOV R6, R16 ;  /* 0x0000001000067202 */ /* 0x000fe20000000f00 */
[----:B------:R-:W-:Y:S02]  /*1760*/  IMAD.U32 R5, RZ, RZ, UR5 ;  /* 0x00000005ff057e24 */ /* 0x000fe4000f8e00ff */
[----:B------:R-:W-:Y:S01]  /*1770*/  IMAD.MOV.U32 R7, RZ, RZ, R2 ;  /* 0x000000ffff077224 */ /* 0x000fe200078e0002 */
[----:B---3--:R-:W2:Y:S02]  /*1780*/  F2I.F16.FLOOR.NTZ R13, R0 ;  /* 0x00000000000d7305 */ /* 0x008ea40000107100 */
[----:B-12---:R0:W-:Y:S04]  /*1790*/  STL.64 [R17], R12 ;  /* 0x0000000c11007387 */ /* 0x0061e80000100a00 */
[----:B------:R-:W-:-:S07]  /*17a0*/  LEPC R20, `(.L_x_39) ;  /* 0x000000001014794e */ /* 0x000fce0000000000 */
[----:B0-----:R-:W-:Y:S05]  /*17b0*/  CALL.ABS.NOINC R8 ;  /* 0x0000000008007343 */ /* 0x001fea0003c00000 */
.L_x_39:
        /* <DEDUP_REMOVED lines=9> */
[----:B------:R-:W-:Y:S01]  /*1850*/  MOV R6, R16 ;  /* 0x0000001000067202 */ /* 0x000fe20000000f00 */
[----:B------:R-:W-:Y:S02]  /*1860*/  IMAD.MOV.U32 R7, RZ, RZ, R2 ;  /* 0x000000ffff077224 */ /* 0x000fe400078e0002 */
[----:B--2---:R-:W-:Y:S02]  /*1870*/  IMAD.U32 R4, RZ, RZ, UR4 ;  /* 0x00000004ff047e24 */ /* 0x004fe4000f8e00ff */
[----:B------:R-:W-:Y:S01]  /*1880*/  IMAD.U32 R5, RZ, RZ, UR5 ;  /* 0x00000005ff057e24 */ /* 0x000fe2000f8e00ff */
[----:B---3--:R-:W2:Y:S02]  /*1890*/  F2I.F16.FLOOR.NTZ R11, R0 ;  /* 0x00000000000b7305 */ /* 0x008ea40000107100 */
[----:B-12---:R0:W-:Y:S04]  /*18a0*/  STL.64 [R17], R10 ;  /* 0x0000000a11007387 */ /* 0x0061e80000100a00 */
[----:B------:R-:W-:-:S07]  /*18b0*/  LEPC R20, `(.L_x_40) ;  /* 0x000000001014794e */ /* 0x000fce0000000000 */
[----:B0-----:R-:W-:Y:S05]  /*18c0*/  CALL.ABS.NOINC R8 ;  /* 0x0000000008007343 */ /* 0x001fea0003c00000 */
.L_x_40:
[----:B------:R-:W2:Y:S01]  /*18d0*/  LDG.E.U16 R0, desc[UR36][R18.64+0x4] ;  /* 0x0000042412007981 */ /* 0x000ea2000c1e1500 */
[----:B------:R-:W-:Y:S01]  /*18e0*/  IMAD.MOV.U32 R10, RZ, RZ, 0x3 ;  /* 0x00000003ff0a7424 */ /* 0x000fe200078e00ff */
[----:B------:R-:W-:Y:S01]  /*18f0*/  MOV R27, 0x0 ;  /* 0x00000000001b7802 */ /* 0x000fe20000000f00 */
[----:B------:R-:W0:Y:S01]  /*1900*/  LDCU.64 UR4, c[0x4][0x8] ;  /* 0x01000100ff0477ac */ /* 0x000e220008000a00 */
[----:B------:R-:W-:Y:S01]  /*1910*/  IMAD.MOV.U32 R6, RZ, RZ, R16 ;  /* 0x000000ffff067224 */ /* 0x000fe200078e0010 */
[----:B------:R-:W-:Y:S01]  /*1920*/  MOV R7, R2 ;  /* 0x0000000200077202 */ /* 0x000fe20000000f00 */
[----:B------:R1:W3:Y:S01]  /*1930*/  LDC.64 R8, c[0x4][R27] ;  /* 0x010000001b087b82 */ /* 0x0002e20000000a00 */
[----:B0-----:R-:W-:Y:S01]  /*1940*/  MOV R4, UR4 ;  /* 0x0000000400047c02 */ /* 0x001fe20008000f00 */
[----:B------:R-:W-:Y:S01]  /*1950*/  IMAD.U32 R5, RZ, RZ, UR5 ;  /* 0x00000005ff057e24 */ /* 0x000fe2000f8e00ff */
[----:B--2---:R-:W0:Y:S02]  /*1960*/  F2I.F16.FLOOR.NTZ R11, R0 ;  /* 0x00000000000b7305 */ /* 0x004e240000107100 */
[----:B0--3--:R1:W-:Y:S04]  /*1970*/  STL.64 [R17], R10 ;  /* 0x0000000a11007387 */ /* 0x0093e80000100a00 */
[----:B------:R-:W-:-:S07]  /*1980*/  LEPC R20, `(.L_x_41) ;  /* 0x000000001014794e */ /* 0x000fce0000000000 */
[----:B-1----:R-:W-:Y:S05]  /*1990*/  CALL.ABS.NOINC R8 ;  /* 0x0000000008007343 */ /* 0x002fea0003c00000 */
.L_x_41:
        /* <DEDUP_REMOVED lines=12> */
.L_x_42:
[----:B------:R-:W-:-:S07]  /*1a60*/  IADD3 R23, PT, PT, R23, 0x4, RZ ;  /* 0x0000000417177810 */ /* 0x000fce0007ffe0ff */
.L_x_38:
[----:B------:R-:W-:-:S13]  /*1a70*/  ISETP.NE.AND P0, PT, R25, RZ, PT ;  /* 0x000000ff1900720c */ /* 0x000fda0003f05270 */
[----:B------:R-:W-:Y:S05]  /*1a80*/  @!P0 BRA `(.L_x_28) ;  /* 0x0000000000d88947 */ /* 0x000fea0003800000 */
[----:B------:R-:W1:Y:S01]  /*1a90*/  LDC.64 R10, c[0x0][0x380] ;  /* 0x0000e000ff0a7b82 */ /* 0x000e620000000a00 */
[----:B------:R-:W-:Y:S01]  /*1aa0*/  IMAD.IADD R3, R22, 0x1, R23 ;  /* 0x0000000116037824 */ /* 0x000fe200078e0217 */
[----:B------:R-:W-:Y:S01]  /*1ab0*/  MOV R8, 0x0 ;  /* 0x0000000000087802 */ /* 0x000fe20000000f00 */
[----:B------:R-:W-:Y:S01]  /*1ac0*/  IMAD.MOV.U32 R12, RZ, RZ, 0x3 ;  /* 0x00000003ff0c7424 */ /* 0x000fe200078e00ff */
[----:B------:R-:W2:Y:S01]  /*1ad0*/  LDCU.64 UR4, c[0x4][0x8] ;  /* 0x01000100ff0477ac */ /* 0x000ea20008000a00 */
[----:B-1----:R-:W-:-:S06]  /*1ae0*/  IMAD.WIDE.U32 R10, R3, 0x2, R10 ;  /* 0x00000002030a7825 */ /* 0x002fcc00078e000a */
[----:B0-----:R-:W3:Y:S01]  /*1af0*/  LDG.E.U16 R10, desc[UR36][R10.64] ;  /* 0x000000240a0a7981 */ /* 0x001ee2000c1e1500 */
[----:B------:R-:W0:Y:S01]  /*1b00*/  LDC.64 R8, c[0x4][R8] ;  /* 0x0100000008087b82 */ /* 0x000e220000000a00 */
[----:B------:R-:W-:Y:S01]  /*1b10*/  ISETP.NE.AND P0, PT, R25, 0x1, PT ;  /* 0x000000011900780c */ /* 0x000fe20003f05270 */
[----:B--2---:R-:W-:Y:S01]  /*1b20*/  IMAD.U32 R5, RZ, RZ, UR5 ;  /* 0x00000005ff057e24 */ /* 0x004fe2000f8e00ff */
[----:B------:R-:W-:Y:S01]  /*1b30*/  MOV R4, UR4 ;  /* 0x0000000400047c02 */ /* 0x000fe20008000f00 */
[----:B------:R-:W-:Y:S01]  /*1b40*/  IMAD.MOV.U32 R6, RZ, RZ, R16 ;  /* 0x000000ffff067224 */ /* 0x000fe200078e0010 */
[----:B------:R-:W-:Y:S02]  /*1b50*/  P2R R0, PR, RZ, 0x1 ;  /* 0x00000001ff007803 */ /* 0x000fe40000000000 */
[----:B------:R-:W-:Y:S01]  /*1b60*/  MOV R7, R2 ;  /* 0x0000000200077202 */ /* 0x000fe20000000f00 */
[----:B---3--:R-:W1:Y:S02]  /*1b70*/  F2I.F16.FLOOR.NTZ R13, R10 ;  /* 0x0000000a000d7305 */ /* 0x008e640000107100 */
[----:B01----:R1:W-:Y:S04]  /*1b80*/  STL.64 [R17], R12 ;  /* 0x0000000c11007387 */ /* 0x0033e80000100a00 */
[----:B------:R-:W-:-:S07]  /*1b90*/  LEPC R20, `(.L_x_43) ;  /* 0x000000001014794e */ /* 0x000fce0000000000 */
[----:B-1----:R-:W-:Y:S05]  /*1ba0*/  CALL.ABS.NOINC R8 ;  /* 0x0000000008007343 */ /* 0x002fea0003c00000 */
.L_x_43:
[----:B------:R-:W-:-:S13]  /*1bb0*/  ISETP.NE.AND P6, PT, R25, 0x1, PT ;  /* 0x000000011900780c */ /* 0x000fda0003fc5270 */
[----:B------:R-:W-:Y:S05]  /*1bc0*/  @!P6 BRA `(.L_x_28) ;  /* 0x000000000088e947 */ /* 0x000fea0003800000 */
[----:B------:R-:W0:Y:S01]  /*1bd0*/  LDCU.64 UR4, c[0x0][0x380] ;  /* 0x00007000ff0477ac */ /* 0x000e220008000a00 */
[----:B------:R-:W-:-:S05]  /*1be0*/  IADD3 R22, P0, PT, R22, R23, RZ ;  /* 0x0000001716167210 */ /* 0x000fca0007f1e0ff */
[----:B------:R-:W-:Y:S01]  /*1bf0*/  IMAD.X R3, RZ, RZ, RZ, P0 ;  /* 0x000000ffff037224 */ /* 0x000fe200000e06ff */
[----:B0-----:R-:W-:-:S04]  /*1c00*/  LEA R18, P0, R22, UR4, 0x1 ;  /* 0x0000000416127c11 */ /* 0x001fc8000f8008ff */
[----:B------:R-:W-:Y:S01]  /*1c10*/  LEA.HI.X R19, R22, UR5, R3, 0x1, P0 ;  /* 0x0000000516137c11 */ /* 0x000fe200080f0c03 */
[----:B------:R-:W-:Y:S01]  /*1c20*/  IMAD.MOV.U32 R10, RZ, RZ, 0x3 ;  /* 0x00000003ff0a7424 */ /* 0x000fe200078e00ff */
[----:B------:R-:W-:Y:S01]  /*1c30*/  MOV R22, 0x0 ;  /* 0x0000000000167802 */ /* 0x000fe20000000f00 */
[----:B------:R-:W0:Y:S02]  /*1c40*/  LDCU.64 UR4, c[0x4][0x8] ;  /* 0x01000100ff0477ac */ /* 0x000e240008000a00 */
[----:B------:R-:W2:Y:S01]  /*1c50*/  LDG.E.U16 R0, desc[UR36][R18.64+0x2] ;  /* 0x0000022412007981 */ /* 0x000ea2000c1e1500 */
[----:B------:R1:W3:Y:S01]  /*1c60*/  LDC.64 R8, c[0x4][R22] ;  /* 0x0100000016087b82 */ /* 0x0002e20000000a00 */
[----:B------:R-:W-:Y:S01]  /*1c70*/  ISETP.NE.AND P0, PT, R25, 0x2, PT ;  /* 0x000000021900780c */ /* 0x000fe20003f05270 */
[----:B------:R-:W-:Y:S01]  /*1c80*/  IMAD.MOV.U32 R6, RZ, RZ, R16 ;  /* 0x000000ffff067224 */ /* 0x000fe200078e0010 */
[----:B------:R-:W-:Y:S02]  /*1c90*/  MOV R7, R2 ;  /* 0x0000000200077202 */ /* 0x000fe40000000f00 */
[----:B0-----:R-:W-:Y:S01]  /*1ca0*/  MOV R4, UR4 ;  /* 0x0000000400047c02 */ /* 0x001fe20008000f00 */
[----:B------:R-:W-:Y:S01]  /*1cb0*/  IMAD.U32 R5, RZ, RZ, UR5 ;  /* 0x00000005ff057e24 */ /* 0x000fe2000f8e00ff */
[----:B--2---:R0:W2:Y:S02]  /*1cc0*/  F2I.F16.FLOOR.NTZ R11, R0 ;  /* 0x00000000000b7305 */ /* 0x0040a40000107100 */
[----:B0-----:R-:W-:Y:S01]  /*1cd0*/  P2R R0, PR, RZ, 0x1 ;  /* 0x00000001ff007803 */ /* 0x001fe20000000000 */
[----:B--23--:R1:W-:Y:S06]  /*1ce0*/  STL.64 [R17], R10 ;  /* 0x0000000a11007387 */ /* 0x00c3ec0000100a00 */
[----:B------:R-:W-:-:S07]  /*1cf0*/  LEPC R20, `(.L_x_44) ;  /* 0x000000001014794e */ /* 0x000fce0000000000 */
[----:B-1----:R-:W-:Y:S05]  /*1d00*/  CALL.ABS.NOINC R8 ;  /* 0x0000000008007343 */ /* 0x002fea0003c00000 */
.L_x_44:
[----:B------:R-:W-:-:S13]  /*1d10*/  ISETP.NE.AND P6, PT, R25, 0x2, PT ;  /* 0x000000021900780c */ /* 0x000fda0003fc5270 */
[----:B------:R-:W-:Y:S05]  /*1d20*/  @!P6 BRA `(.L_x_28) ;  /* 0x000000000030e947 */ /* 0x000fea0003800000 */
[----:B------:R-:W2:Y:S01]  /*1d30*/  LDG.E.U16 R18, desc[UR36][R18.64+0x4] ;  /* 0x0000042412127981 */ /* 0x000ea2000c1e1500 */
[----:B------:R-:W-:Y:S01]  /*1d40*/  IMAD.MOV.U32 R8, RZ, RZ, 0x3 ;  /* 0x00000003ff087424 */ /* 0x000fe200078e00ff */
[----:B------:R-:W0:Y:S01]  /*1d50*/  LDC.64 R22, c[0x4][R22] ;  /* 0x0100000016167b82 */ /* 0x000e220000000a00 */
[----:B------:R-:W1:Y:S01]  /*1d60*/  LDCU.64 UR4, c[0x4][0x8] ;  /* 0x01000100ff0477ac */ /* 0x000e620008000a00 */
[----:B------:R-:W-:Y:S02]  /*1d70*/  IMAD.MOV.U32 R6, RZ, RZ, R16 ;  /* 0x000000ffff067224 */ /* 0x000fe400078e0010 */
[----:B------:R-:W-:Y:S02]  /*1d80*/  IMAD.MOV.U32 R7, RZ, RZ, R2 ;  /* 0x000000ffff077224 */ /* 0x000fe400078e0002 */
[----:B-1----:R-:W-:Y:S01]  /*1d90*/  IMAD.U32 R4, RZ, RZ, UR4 ;  /* 0x00000004ff047e24 */ /* 0x002fe2000f8e00ff */
[----:B------:R-:W-:Y:S01]  /*1da0*/  MOV R5, UR5 ;  /* 0x0000000500057c02 */ /* 0x000fe20008000f00 */
[----:B--2---:R-:W1:Y:S02]  /*1db0*/  F2I.F16.FLOOR.NTZ R9, R18 ;  /* 0x0000001200097305 */ /* 0x004e640000107100 */
[----:B01----:R1:W-:Y:S04]  /*1dc0*/  STL.64 [R17], R8 ;  /* 0x0000000811007387 */ /* 0x0033e80000100a00 */
[----:B------:R-:W-:-:S07]  /*1dd0*/  LEPC R20, `(.L_x_28) ;  /* 0x000000001014794e */ /* 0x000fce0000000000 */
[----:B-1----:R-:W-:Y:S05]  /*1de0*/  CALL.ABS.NOINC R22 ;  /* 0x0000000016007343 */ /* 0x002fea0003c00000 */
.L_x_28:
[----:B------:R-:W-:Y:S01]  /*1df0*/  MOV R0, 0x0 ;  /* 0x0000000000007802 */ /* 0x000fe20000000f00 */
[----:B------:R-:W1:Y:S01]  /*1e00*/  LDCU.64 UR4, c[0x4][0x10] ;  /* 0x01000200ff0477ac */ /* 0x000e620008000a00 */
[----:B------:R-:W-:Y:S02]  /*1e10*/  CS2R R6, SRZ ;  /* 0x0000000000067805 */ /* 0x000fe4000001ff00 */
[----:B------:R2:W3:Y:S01]  /*1e20*/  LDC.64 R8, c[0x4][R0] ;  /* 0x0100000000087b82 */ /* 0x0004e20000000a00 */
[----:B-1----:R-:W-:Y:S01]  /*1e30*/  MOV R4, UR4 ;  /* 0x0000000400047c02 */ /* 0x002fe20008000f00 */
[----:B--2---:R-:W-:-:S07]  /*1e40*/  IMAD.U32 R5, RZ, RZ, UR5 ;  /* 0x00000005ff057e24 */ /* 0x004fce000f8e00ff */
[----:B------:R-:W-:-:S07]  /*1e50*/  LEPC R20, `(.L_x_45) ;  /* 0x000000001014794e */ /* 0x000fce0000000000 */
[----:B0--3--:R-:W-:Y:S05]  /*1e60*/  CALL.ABS.NOINC R8 ;  /* 0x0000000008007343 */ /* 0x009fea0003c00000 */
.L_x_45:
[----:B------:R-:W0:Y:S01]  /*1e70*/  LDCU UR4, c[0x0][0x388] ;  /* 0x00007100ff0477ac */ /* 0x000e220008000800 */
[----:B------:R-:W-:-:S05]  /*1e80*/  VIADD R24, R24, 0x1 ;  /* 0x0000000118187836 */ /* 0x000fca0000000000 */
[----:B0-----:R-:W-:-:S13]  /*1e90*/  ISETP.NE.AND P0, PT, R24, UR4, PT ;  /* 0x0000000418007c0c */ /* 0x001fda000bf05270 */
[----:B------:R-:W-:Y:S05]  /*1ea0*/  @!P0 EXIT ;  /* 0x000000000000894d */ /* 0x000fea0003800000 */
[----:B------:R-:W-:Y:S05]  /*1eb0*/  BRA `(.L_x_46) ;  /* 0xffffffe000bc7947 */ /* 0x000fea000383ffff */
.L_x_9:
[C---:B------:R-:W-:Y:S02]  /*1ec0*/  ISETP.GE.U32.AND P0, PT, R17.reuse, 0x4, PT ;  /* 0x000000041100780c */ /* 0x040fe40003f06070 */
[----:B------:R-:W-:-:S11]  /*1ed0*/  LOP3.LUT R18, R17, 0x3, RZ, 0xc0, !PT ;  /* 0x0000000311127812 */ /* 0x000fd600078ec0ff */
[----:B------:R-:W-:Y:S05]  /*1ee0*/  @!P0 BRA `(.L_x_47) ;  /* 0x0000000000988947 */ /* 0x000fea0003800000 */
[----:B------:R-:W-:Y:S01]  /*1ef0*/  HFMA2 R16, -RZ, RZ, 0, 0 ;  /* 0x00000000ff107431 */ /* 0x000fe200000001ff */
[----:B------:R-:W-:Y:S01]  /*1f00*/  BSSY.RECONVERGENT B6, `(.L_x_47) ;  /* 0x0000024000067945 */ /* 0x000fe20003800200 */
[----:B------:R-:W-:-:S07]  /*1f10*/  LOP3.LUT R17, R17, 0x7ffffffc, RZ, 0xc0, !PT ;  /* 0x7ffffffc11117812 */ /* 0x000fce00078ec0ff */
.L_x_52:
[----:B------:R-:W-:Y:S01]  /*1f20*/  MOV R2, 0x0 ;  /* 0x0000000000027802 */ /* 0x000fe20000000f00 */
[----:B------:R-:W0:Y:S01]  /*1f30*/  LDCU.64 UR4, c[0x4][0x10] ;  /* 0x01000200ff0477ac */ /* 0x000e220008000a00 */
[----:B------:R-:W-:Y:S01]  /*1f40*/  VIADD R16, R16, 0x4 ;  /* 0x0000000410107836 */ /* 0x000fe20000000000 */
[----:B------:R-:W-:Y:S01]  /*1f50*/  CS2R R6, SRZ ;  /* 0x0000000000067805 */ /* 0x000fe2000001ff00 */
[----:B------:R1:W2:Y:S03]  /*1f60*/  LDC.64 R8, c[0x4][R2] ;  /* 0x0100000002087b82 */ /* 0x0002a60000000a00 */
[----:B------:R-:W-:-:S04]  /*1f70*/  ISETP.NE.AND P0, PT, R16, R17, PT ;  /* 0x000000111000720c */ /* 0x000fc80003f05270 */
[----:B------:R-:W-:Y:S01]  /*1f80*/  P2R R19, PR, RZ, 0x1 ;  /* 0x00000001ff137803 */ /* 0x000fe20000000000 */
[----:B0-----:R-:W-:Y:S01]  /*1f90*/  IMAD.U32 R4, RZ, RZ, UR4 ;  /* 0x00000004ff047e24 */ /* 0x001fe2000f8e00ff */
[----:B-1----:R-:W-:-:S07]  /*1fa0*/  MOV R5, UR5 ;  /* 0x0000000500057c02 */ /* 0x002fce0008000f00 */
[----:B------:R-:W-:-:S07]  /*1fb0*/  LEPC R20, `(.L_x_48) ;  /* 0x000000001014794e */ /* 0x000fce0000000000 */
[----:B--2---:R-:W-:Y:S05]  /*1fc0*/  CALL.ABS.NOINC R8 ;  /* 0x0000000008007343 */ /* 0x004fea0003c00000 */
.L_x_48:
[----:B------:R0:W1:Y:S01]  /*1fd0*/  LDC.64 R8, c[0x4][R2] ;  /* 0x0100000002087b82 */ /* 0x0000620000000a00 */
[----:B------:R-:W2:Y:S01]  /*1fe0*/  LDCU.64 UR4, c[0x4][0x10] ;  /* 0x01000200ff0477ac */ /* 0x000ea20008000a00 */
[----:B------:R-:W-:Y:S01]  /*1ff0*/  CS2R R6, SRZ ;  /* 0x0000000000067805 */ /* 0x000fe2000001ff00 */
[----:B--2---:R-:W-:Y:S02]  /*2000*/  IMAD.U32 R4, RZ, RZ, UR4 ;  /* 0x00000004ff047e24 */ /* 0x004fe4000f8e00ff */
[----:B0-----:R-:W-:-:S07]  /*2010*/  IMAD.U32 R5, RZ, RZ, UR5 ;  /* 0x00000005ff057e24 */ /* 0x001fce000f8e00ff */
[----:B------:R-:W-:-:S07]  /*2020*/  LEPC R20, `(.L_x_49) ;  /* 0x000000001014794e */ /* 0x000fce0000000000 */
[----:B-1----:R-:W-:Y:S05]  /*2030*/  CALL.ABS.NOINC R8 ;  /* 0x0000000008007343 */ /* 0x002fea0003c00000 */
.L_x_49:
[----:B------:R0:W1:Y:S01]  /*2040*/  LDC.64 R8, c[0x4][R2] ;  /* 0x0100000002087b82 */ /* 0x0000620000000a00 */
[----:B------:R-:W2:Y:S01]  /*2050*/  LDCU.64 UR4, c[0x4][0x10] ;  /* 0x01000200ff0477ac */ /* 0x000ea20008000a00 */
[----:B------:R-:W-:Y:S02]  /*2060*/  CS2R R6, SRZ ;  /* 0x0000000000067805 */ /* 0x000fe4000001ff00 */
[----:B--2---:R-:W-:Y:S01]  /*2070*/  MOV R4, UR4 ;  /* 0x0000000400047c02 */ /* 0x004fe20008000f00 */
[----:B0-----:R-:W-:-:S07]  /*2080*/  IMAD.U32 R5, RZ, RZ, UR5 ;  /* 0x00000005ff057e24 */ /* 0x001fce000f8e00ff */
[----:B------:R-:W-:-:S07]  /*2090*/  LEPC R20, `(.L_x_50) ;  /* 0x000000001014794e */ /* 0x000fce0000000000 */
[----:B-1----:R-:W-:Y:S05]  /*20a0*/  CALL.ABS.NOINC R8 ;  /* 0x0000000008007343 */ /* 0x002fea0003c00000 */
.L_x_50:
[----:B------:R-:W0:Y:S01]  /*20b0*/  LDC.64 R2, c[0x4][R2] ;  /* 0x0100000002027b82 */ /* 0x000e220000000a00 */
[----:B------:R-:W1:Y:S01]  /*20c0*/  LDCU.64 UR4, c[0x4][0x10] ;  /* 0x01000200ff0477ac */ /* 0x000e620008000a00 */
[----:B------:R-:W-:Y:S01]  /*20d0*/  CS2R R6, SRZ ;  /* 0x0000000000067805 */ /* 0x000fe2000001ff00 */
[----:B-1----:R-:W-:Y:S01]  /*20e0*/  IMAD.U32 R4, RZ, RZ, UR4 ;  /* 0x00000004ff047e24 */ /* 0x002fe2000f8e00ff */
[----:B------:R-:W-:-:S07]  /*20f0*/  MOV R5, UR5 ;  /* 0x0000000500057c02 */ /* 0x000fce0008000f00 */
[----:B------:R-:W-:-:S07]  /*2100*/  LEPC R20, `(.L_x_51) ;  /* 0x000000001014794e */ /* 0x000fce0000000000 */
[----:B0-----:R-:W-:Y:S05]  /*2110*/  CALL.ABS.NOINC R2 ;  /* 0x0000000002007343 */ /* 0x001fea0003c00000 */
.L_x_51:
[----:B------:R-:W-:-:S13]  /*2120*/  ISETP.NE.AND P6, PT, R19, RZ, PT ;  /* 0x000000ff1300720c */ /* 0x000fda0003fc5270 */
[----:B------:R-:W-:Y:S05]  /*2130*/  @P6 BRA `(.L_x_52) ;  /* 0xfffffffc00786947 */ /* 0x000fea000383ffff */
[----:B------:R-:W-:Y:S05]  /*2140*/  BSYNC.RECONVERGENT B6 ;  /* 0x0000000000067941 */ /* 0x000fea0003800200 */
.L_x_47:
[----:B------:R-:W-:-:S13]  /*2150*/  ISETP.NE.AND P0, PT, R18, RZ, PT ;  /* 0x000000ff1200720c */ /* 0x000fda0003f05270 */
[----:B------:R-:W-:Y:S05]  /*2160*/  @!P0 EXIT ;  /* 0x000000000000894d */ /* 0x000fea0003800000 */
[----:B------:R-:W-:-:S07]  /*2170*/  IMAD.MOV.U32 R17, RZ, RZ, RZ ;  /* 0x000000ffff117224 */ /* 0x000fce00078e00ff */
.L_x_54:
[----:B------:R-:W-:Y:S01]  /*2180*/  MOV R0, 0x0 ;  /* 0x0000000000007802 */ /* 0x000fe20000000f00 */
[----:B------:R-:W0:Y:S01]  /*2190*/  LDCU.64 UR4, c[0x4][0x10] ;  /* 0x01000200ff0477ac */ /* 0x000e220008000a00 */
[----:B------:R-:W-:Y:S01]  /*21a0*/  VIADD R17, R17, 0x1 ;  /* 0x0000000111117836 */ /* 0x000fe20000000000 */
[----:B------:R-:W-:Y:S01]  /*21b0*/  CS2R R6, SRZ ;  /* 0x0000000000067805 */ /* 0x000fe2000001ff00 */
[----:B------:R1:W2:Y:S03]  /*21c0*/  LDC.64 R2, c[0x4][R0] ;  /* 0x0100000000027b82 */ /* 0x0002a60000000a00 */
[----:B------:R-:W-:-:S04]  /*21d0*/  ISETP.NE.AND P0, PT, R17, R18, PT ;  /* 0x000000121100720c */ /* 0x000fc80003f05270 */
[----:B------:R-:W-:Y:S02]  /*21e0*/  P2R R16, PR, RZ, 0x1 ;  /* 0x00000001ff107803 */ /* 0x000fe40000000000 */
[----:B0-----:R-:W-:Y:S01]  /*21f0*/  MOV R4, UR4 ;  /* 0x0000000400047c02 */ /* 0x001fe20008000f00 */
[----:B-1----:R-:W-:-:S07]  /*2200*/  IMAD.U32 R5, RZ, RZ, UR5 ;  /* 0x00000005ff057e24 */ /* 0x002fce000f8e00ff */
[----:B------:R-:W-:-:S07]  /*2210*/  LEPC R20, `(.L_x_53) ;  /* 0x000000001014794e */ /* 0x000fce0000000000 */
[----:B--2---:R-:W-:Y:S05]  /*2220*/  CALL.ABS.NOINC R2 ;  /* 0x0000000002007343 */ /* 0x004fea0003c00000 */
.L_x_53:
[----:B------:R-:W-:-:S13]  /*2230*/  ISETP.NE.AND P6, PT, R16, RZ, PT ;  /* 0x000000ff1000720c */ /* 0x000fda0003fc5270 */
[----:B------:R-:W-:Y:S05]  /*2240*/  @P6 BRA `(.L_x_54) ;  /* 0xfffffffc00cc6947 */ /* 0x000fea000383ffff */
[----:B------:R-:W-:Y:S05]  /*2250*/  EXIT ;  /* 0x000000000000794d */ /* 0x000fea0003800000 */
.L_x_55:
        /* <DEDUP_REMOVED lines=10> */
.L_x_58:


//--------------------- .nv.global.init           --------------------------
	.section	.nv.global.init,"aw",@progbits
.nv.global.init:
	.type		$str$1,@object
	.size		$str$1,($str - $str$1)
$str$1:
        /*0000*/ 	.byte	0x0a, 0x00
	.type		$str,@object
	.size		$str,($str$2 - $str)
$str:
        /*0002*/ 	.byte	0x25, 0x2a, 0x69, 0x00
	.type		$str$2,@object
	.size		$str$2,(.L_2 - $str$2)
$str$2:
        /*0006*/ 	.byte	0x2a, 0x2a, 0x2a, 0x2a, 0x2a, 0x2a, 0x2a, 0x2a, 0x2a, 0x2a, 0x2a, 0x2a, 0x2a, 0x2a, 0x2a, 0x2a
        /* <DEDUP_REMOVED lines=9> */
        /*00a6*/ 	.byte	0x3d, 0x20, 0x25, 0x69, 0x0a, 0x00
.L_2:


//--------------------- .nv.shared.reserved.0     --------------------------
	.section	.nv.shared.reserved.0,"aw",@nobits
	.weak		__nv_reservedSMEM_offset_0_alias
	.size		__nv_reservedSMEM_offset_0_alias, 0, 64
	.other		__nv_reservedSMEM_offset_0_alias,@"STO_CUDA_RESERVED_SHARED STV_DEFAULT"
__nv_reservedSMEM_offset_0_alias:
	.zero		0
	.zero		64


//--------------------- .nv.constant0._Z9some_funcP6__half --------------------------
	.section	.nv.constant0._Z9some_funcP6__half,"a",@progbits
	.sectionflags	@""
	.align	4
.nv.constant0._Z9some_funcP6__half:
	.zero		904


//--------------------- .nv.constant0._Z19convert_int_to_halfPiP6__halfii --------------------------
	.section	.nv.constant0._Z19convert_int_to_halfPiP6__halfii,"a",@progbits
	.sectionflags	@""
	.align	4
.nv.constant0._Z19convert_int_to_halfPiP6__halfii:
	.zero		920


//--------------------- .nv.constant0._Z12print_matrixP6__halfii --------------------------
	.section	.nv.constant0._Z12print_matrixP6__halfii,"a",@progbits
	.sectionflags	@""
	.align	4
.nv.constant0._Z12print_matrixP6__halfii:
	.zero		912


//--------------------- SYMBOLS --------------------------

	.type		.nv.reservedSmem.offset0,@object
	.size		.nv.reservedSmem.offset0,0x4
	.type		vprintf,@function
